//
// Generated by NVIDIA NVVM Compiler
//
// Compiler Build ID: CL-36424714
// Cuda compilation tools, release 13.0, V13.0.88
// Based on NVVM 20.0.0
//

.version 9.0
.target sm_100
.address_size 64

	// .globl	_Z17initWeightsKernelPfi
// _ZZ15reduceSumKernelPfS_iE5sdata has been demoted

.visible .entry _Z17initWeightsKernelPfi(
	.param .u64 .ptr .align 1 _Z17initWeightsKernelPfi_param_0,
	.param .u32 _Z17initWeightsKernelPfi_param_1
)
{
	.reg .pred 	%p<2>;
	.reg .b32 	%r<6>;
	.reg .b32 	%f<3>;
	.reg .b64 	%rd<5>;

	ld.param.u64 	%rd1, [_Z17initWeightsKernelPfi_param_0];
	ld.param.u32 	%r2, [_Z17initWeightsKernelPfi_param_1];
	mov.u32 	%r3, %ctaid.x;
	mov.u32 	%r4, %ntid.x;
	mov.u32 	%r5, %tid.x;
	mad.lo.s32 	%r1, %r3, %r4, %r5;
	setp.ge.s32 	%p1, %r1, %r2;
	@%p1 bra 	$L__BB0_2;
	cvta.to.global.u64 	%rd2, %rd1;
	cvt.rn.f32.u32 	%f1, %r1;
	fma.rn.f32 	%f2, %f1, 0f2F800000, 0fBF000000;
	mul.wide.s32 	%rd3, %r1, 4;
	add.s64 	%rd4, %rd2, %rd3;
	st.global.f32 	[%rd4], %f2;
$L__BB0_2:
	ret;

}
	// .globl	_Z15reduceSumKernelPfS_i
.visible .entry _Z15reduceSumKernelPfS_i(
	.param .u64 .ptr .align 1 _Z15reduceSumKernelPfS_i_param_0,
	.param .u64 .ptr .align 1 _Z15reduceSumKernelPfS_i_param_1,
	.param .u32 _Z15reduceSumKernelPfS_i_param_2
)
{
	.reg .pred 	%p<6>;
	.reg .b32 	%r<14>;
	.reg .b32 	%f<10>;
	.reg .b64 	%rd<7>;
	// demoted variable
	.shared .align 4 .b8 _ZZ15reduceSumKernelPfS_iE5sdata[1024];
	ld.param.u64 	%rd1, [_Z15reduceSumKernelPfS_i_param_0];
	ld.param.u64 	%rd2, [_Z15reduceSumKernelPfS_i_param_1];
	ld.param.u32 	%r7, [_Z15reduceSumKernelPfS_i_param_2];
	mov.u32 	%r1, %tid.x;
	mov.u32 	%r8, %ctaid.x;
	mov.u32 	%r13, %ntid.x;
	mad.lo.s32 	%r3, %r8, %r13, %r1;
	setp.ge.s32 	%p1, %r3, %r7;
	mov.f32 	%f9, 0f00000000;
	@%p1 bra 	$L__BB1_2;
	cvta.to.global.u64 	%rd3, %rd1;
	mul.wide.s32 	%rd4, %r3, 4;
	add.s64 	%rd5, %rd3, %rd4;
	ld.global.f32 	%f9, [%rd5];
$L__BB1_2:
	shl.b32 	%r9, %r1, 2;
	mov.u32 	%r10, _ZZ15reduceSumKernelPfS_iE5sdata;
	add.s32 	%r4, %r10, %r9;
	st.shared.f32 	[%r4], %f9;
	bar.sync 	0;
	setp.lt.u32 	%p2, %r13, 2;
	@%p2 bra 	$L__BB1_6;
$L__BB1_3:
	shr.u32 	%r6, %r13, 1;
	setp.ge.u32 	%p3, %r1, %r6;
	@%p3 bra 	$L__BB1_5;
	shl.b32 	%r11, %r6, 2;
	add.s32 	%r12, %r4, %r11;
	ld.shared.f32 	%f4, [%r12];
	ld.shared.f32 	%f5, [%r4];
	add.f32 	%f6, %f4, %f5;
	st.shared.f32 	[%r4], %f6;
$L__BB1_5:
	bar.sync 	0;
	setp.gt.u32 	%p4, %r13, 3;
	mov.u32 	%r13, %r6;
	@%p4 bra 	$L__BB1_3;
$L__BB1_6:
	setp.ne.s32 	%p5, %r1, 0;
	@%p5 bra 	$L__BB1_8;
	ld.shared.f32 	%f7, [_ZZ15reduceSumKernelPfS_iE5sdata];
	cvta.to.global.u64 	%rd6, %rd2;
	atom.global.add.f32 	%f8, [%rd6], %f7;
$L__BB1_8:
	ret;

}
	// .globl	_Z20simpleGemmBiasKernelPKfS0_S0_Pfiii
.visible .entry _Z20simpleGemmBiasKernelPKfS0_S0_Pfiii(
	.param .u64 .ptr .align 1 _Z20simpleGemmBiasKernelPKfS0_S0_Pfiii_param_0,
	.param .u64 .ptr .align 1 _Z20simpleGemmBiasKernelPKfS0_S0_Pfiii_param_1,
	.param .u64 .ptr .align 1 _Z20simpleGemmBiasKernelPKfS0_S0_Pfiii_param_2,
	.param .u64 .ptr .align 1 _Z20simpleGemmBiasKernelPKfS0_S0_Pfiii_param_3,
	.param .u32 _Z20simpleGemmBiasKernelPKfS0_S0_Pfiii_param_4,
	.param .u32 _Z20simpleGemmBiasKernelPKfS0_S0_Pfiii_param_5,
	.param .u32 _Z20simpleGemmBiasKernelPKfS0_S0_Pfiii_param_6
)
{
	.reg .pred 	%p<13>;
	.reg .b32 	%r<41>;
	.reg .b32 	%f<70>;
	.reg .b64 	%rd<57>;

	ld.param.u64 	%rd8, [_Z20simpleGemmBiasKernelPKfS0_S0_Pfiii_param_0];
	ld.param.u64 	%rd9, [_Z20simpleGemmBiasKernelPKfS0_S0_Pfiii_param_1];
	ld.param.u64 	%rd6, [_Z20simpleGemmBiasKernelPKfS0_S0_Pfiii_param_2];
	ld.param.u64 	%rd7, [_Z20simpleGemmBiasKernelPKfS0_S0_Pfiii_param_3];
	ld.param.u32 	%r20, [_Z20simpleGemmBiasKernelPKfS0_S0_Pfiii_param_4];
	ld.param.u32 	%r18, [_Z20simpleGemmBiasKernelPKfS0_S0_Pfiii_param_5];
	ld.param.u32 	%r19, [_Z20simpleGemmBiasKernelPKfS0_S0_Pfiii_param_6];
	cvta.to.global.u64 	%rd1, %rd9;
	cvta.to.global.u64 	%rd2, %rd8;
	mov.u32 	%r21, %ctaid.y;
	mov.u32 	%r22, %ntid.y;
	mov.u32 	%r23, %tid.y;
	mad.lo.s32 	%r1, %r21, %r22, %r23;
	mov.u32 	%r24, %ctaid.x;
	mov.u32 	%r25, %ntid.x;
	mov.u32 	%r26, %tid.x;
	mad.lo.s32 	%r2, %r24, %r25, %r26;
	setp.ge.s32 	%p1, %r1, %r20;
	setp.ge.s32 	%p2, %r2, %r19;
	or.pred  	%p3, %p1, %p2;
	@%p3 bra 	$L__BB2_14;
	setp.lt.s32 	%p4, %r18, 1;
	mov.f32 	%f69, 0f00000000;
	@%p4 bra 	$L__BB2_13;
	mul.lo.s32 	%r3, %r18, %r1;
	and.b32  	%r4, %r18, 7;
	setp.lt.u32 	%p5, %r18, 8;
	mov.f32 	%f69, 0f00000000;
	mov.b32 	%r39, 0;
	@%p5 bra 	$L__BB2_5;
	and.b32  	%r39, %r18, 2147483640;
	neg.s32 	%r37, %r39;
	shl.b32 	%r7, %r19, 3;
	mul.wide.u32 	%rd10, %r3, 4;
	add.s64 	%rd11, %rd10, %rd2;
	add.s64 	%rd56, %rd11, 16;
	mov.f32 	%f69, 0f00000000;
	mul.wide.s32 	%rd14, %r19, 4;
	mov.u32 	%r36, %r2;
$L__BB2_4:
	.pragma "nounroll";
	ld.global.f32 	%f17, [%rd56+-16];
	mul.wide.s32 	%rd12, %r36, 4;
	add.s64 	%rd13, %rd1, %rd12;
	ld.global.f32 	%f18, [%rd13];
	fma.rn.f32 	%f19, %f17, %f18, %f69;
	ld.global.f32 	%f20, [%rd56+-12];
	add.s64 	%rd15, %rd13, %rd14;
	ld.global.f32 	%f21, [%rd15];
	fma.rn.f32 	%f22, %f20, %f21, %f19;
	ld.global.f32 	%f23, [%rd56+-8];
	add.s64 	%rd16, %rd15, %rd14;
	ld.global.f32 	%f24, [%rd16];
	fma.rn.f32 	%f25, %f23, %f24, %f22;
	ld.global.f32 	%f26, [%rd56+-4];
	add.s64 	%rd17, %rd16, %rd14;
	ld.global.f32 	%f27, [%rd17];
	fma.rn.f32 	%f28, %f26, %f27, %f25;
	ld.global.f32 	%f29, [%rd56];
	add.s64 	%rd18, %rd17, %rd14;
	ld.global.f32 	%f30, [%rd18];
	fma.rn.f32 	%f31, %f29, %f30, %f28;
	ld.global.f32 	%f32, [%rd56+4];
	add.s64 	%rd19, %rd18, %rd14;
	ld.global.f32 	%f33, [%rd19];
	fma.rn.f32 	%f34, %f32, %f33, %f31;
	ld.global.f32 	%f35, [%rd56+8];
	add.s64 	%rd20, %rd19, %rd14;
	ld.global.f32 	%f36, [%rd20];
	fma.rn.f32 	%f37, %f35, %f36, %f34;
	ld.global.f32 	%f38, [%rd56+12];
	add.s64 	%rd21, %rd20, %rd14;
	ld.global.f32 	%f39, [%rd21];
	fma.rn.f32 	%f69, %f38, %f39, %f37;
	add.s32 	%r37, %r37, 8;
	add.s32 	%r36, %r36, %r7;
	add.s64 	%rd56, %rd56, 32;
	setp.ne.s32 	%p6, %r37, 0;
	@%p6 bra 	$L__BB2_4;
$L__BB2_5:
	setp.eq.s32 	%p7, %r4, 0;
	@%p7 bra 	$L__BB2_13;
	and.b32  	%r13, %r18, 3;
	setp.lt.u32 	%p8, %r4, 4;
	@%p8 bra 	$L__BB2_8;
	add.s32 	%r28, %r39, %r3;
	mul.wide.u32 	%rd22, %r28, 4;
	add.s64 	%rd23, %rd2, %rd22;
	ld.global.f32 	%f41, [%rd23];
	mad.lo.s32 	%r29, %r39, %r19, %r2;
	mul.wide.s32 	%rd24, %r29, 4;
	add.s64 	%rd25, %rd1, %rd24;
	ld.global.f32 	%f42, [%rd25];
	fma.rn.f32 	%f43, %f41, %f42, %f69;
	cvt.u64.u32 	%rd26, %r3;
	cvt.u64.u32 	%rd27, %r39;
	add.s64 	%rd28, %rd27, %rd26;
	shl.b64 	%rd29, %rd28, 2;
	add.s64 	%rd30, %rd2, %rd29;
	ld.global.f32 	%f44, [%rd30+4];
	mul.wide.s32 	%rd31, %r19, 4;
	add.s64 	%rd32, %rd25, %rd31;
	ld.global.f32 	%f45, [%rd32];
	fma.rn.f32 	%f46, %f44, %f45, %f43;
	ld.global.f32 	%f47, [%rd30+8];
	add.s64 	%rd33, %rd32, %rd31;
	ld.global.f32 	%f48, [%rd33];
	fma.rn.f32 	%f49, %f47, %f48, %f46;
	ld.global.f32 	%f50, [%rd30+12];
	add.s64 	%rd34, %rd33, %rd31;
	ld.global.f32 	%f51, [%rd34];
	fma.rn.f32 	%f69, %f50, %f51, %f49;
	add.s32 	%r39, %r39, 4;
$L__BB2_8:
	setp.eq.s32 	%p9, %r13, 0;
	@%p9 bra 	$L__BB2_13;
	setp.eq.s32 	%p10, %r13, 1;
	@%p10 bra 	$L__BB2_11;
	add.s32 	%r30, %r39, %r3;
	mul.wide.u32 	%rd35, %r30, 4;
	add.s64 	%rd36, %rd2, %rd35;
	ld.global.f32 	%f53, [%rd36];
	mad.lo.s32 	%r31, %r39, %r19, %r2;
	mul.wide.s32 	%rd37, %r31, 4;
	add.s64 	%rd38, %rd1, %rd37;
	ld.global.f32 	%f54, [%rd38];
	fma.rn.f32 	%f55, %f53, %f54, %f69;
	cvt.u64.u32 	%rd39, %r3;
	cvt.u64.u32 	%rd40, %r39;
	add.s64 	%rd41, %rd40, %rd39;
	shl.b64 	%rd42, %rd41, 2;
	add.s64 	%rd43, %rd2, %rd42;
	ld.global.f32 	%f56, [%rd43+4];
	mul.wide.s32 	%rd44, %r19, 4;
	add.s64 	%rd45, %rd38, %rd44;
	ld.global.f32 	%f57, [%rd45];
	fma.rn.f32 	%f69, %f56, %f57, %f55;
	add.s32 	%r39, %r39, 2;
$L__BB2_11:
	and.b32  	%r32, %r18, 1;
	setp.eq.b32 	%p11, %r32, 1;
	not.pred 	%p12, %p11;
	@%p12 bra 	$L__BB2_13;
	add.s32 	%r33, %r39, %r3;
	mul.wide.u32 	%rd46, %r33, 4;
	add.s64 	%rd47, %rd2, %rd46;
	ld.global.f32 	%f58, [%rd47];
	mad.lo.s32 	%r34, %r39, %r19, %r2;
	mul.wide.s32 	%rd48, %r34, 4;
	add.s64 	%rd49, %rd1, %rd48;
	ld.global.f32 	%f59, [%rd49];
	fma.rn.f32 	%f69, %f58, %f59, %f69;
$L__BB2_13:
	cvta.to.global.u64 	%rd50, %rd6;
	mul.wide.s32 	%rd51, %r2, 4;
	add.s64 	%rd52, %rd50, %rd51;
	ld.global.f32 	%f60, [%rd52];
	add.f32 	%f61, %f69, %f60;
	mad.lo.s32 	%r35, %r19, %r1, %r2;
	cvta.to.global.u64 	%rd53, %rd7;
	mul.wide.s32 	%rd54, %r35, 4;
	add.s64 	%rd55, %rd53, %rd54;
	st.global.f32 	[%rd55], %f61;
$L__BB2_14:
	ret;

}
	// .globl	_Z10reluKernelPfi
.visible .entry _Z10reluKernelPfi(
	.param .u64 .ptr .align 1 _Z10reluKernelPfi_param_0,
	.param .u32 _Z10reluKernelPfi_param_1
)
{
	.reg .pred 	%p<3>;
	.reg .b32 	%r<7>;
	.reg .b32 	%f<2>;
	.reg .b64 	%rd<5>;

	ld.param.u64 	%rd2, [_Z10reluKernelPfi_param_0];
	ld.param.u32 	%r2, [_Z10reluKernelPfi_param_1];
	mov.u32 	%r3, %ctaid.x;
	mov.u32 	%r4, %ntid.x;
	mov.u32 	%r5, %tid.x;
	mad.lo.s32 	%r1, %r3, %r4, %r5;
	setp.ge.s32 	%p1, %r1, %r2;
	@%p1 bra 	$L__BB3_3;
	cvta.to.global.u64 	%rd3, %rd2;
	mul.wide.s32 	%rd4, %r1, 4;
	add.s64 	%rd1, %rd3, %rd4;
	ld.global.f32 	%f1, [%rd1];
	setp.geu.f32 	%p2, %f1, 0f00000000;
	@%p2 bra 	$L__BB3_3;
	mov.b32 	%r6, 0;
	st.global.u32 	[%rd1], %r6;
$L__BB3_3:
	ret;

}
	// .globl	_Z13softmaxKernelPfii
.visible .entry _Z13softmaxKernelPfii(
	.param .u64 .ptr .align 1 _Z13softmaxKernelPfii_param_0,
	.param .u32 _Z13softmaxKernelPfii_param_1,
	.param .u32 _Z13softmaxKernelPfii_param_2
)
{
	.reg .pred 	%p<29>;
	.reg .b32 	%r<121>;
	.reg .b32 	%f<366>;
	.reg .b64 	%rd<30>;

	ld.param.u64 	%rd5, [_Z13softmaxKernelPfii_param_0];
	ld.param.u32 	%r57, [_Z13softmaxKernelPfii_param_1];
	ld.param.u32 	%r56, [_Z13softmaxKernelPfii_param_2];
	cvta.to.global.u64 	%rd1, %rd5;
	mov.u32 	%r58, %ctaid.x;
	mov.u32 	%r59, %ntid.x;
	mov.u32 	%r60, %tid.x;
	mad.lo.s32 	%r1, %r58, %r59, %r60;
	setp.ge.s32 	%p1, %r1, %r57;
	@%p1 bra 	$L__BB4_39;
	mul.lo.s32 	%r2, %r56, %r1;
	setp.lt.s32 	%p2, %r56, 1;
	mov.f32 	%f356, 0fE0AD78EC;
	@%p2 bra 	$L__BB4_14;
	and.b32  	%r3, %r56, 15;
	setp.lt.u32 	%p3, %r56, 16;
	mov.f32 	%f356, 0fE0AD78EC;
	mov.b32 	%r102, 0;
	@%p3 bra 	$L__BB4_5;
	and.b32  	%r102, %r56, 2147483632;
	neg.s32 	%r108, %r102;
	add.s64 	%rd2, %rd1, 32;
	mov.f32 	%f356, 0fE0AD78EC;
	mov.u32 	%r107, %r2;
$L__BB4_4:
	.pragma "nounroll";
	mul.wide.s32 	%rd6, %r107, 4;
	add.s64 	%rd7, %rd2, %rd6;
	ld.global.f32 	%f30, [%rd7+-32];
	max.f32 	%f31, %f356, %f30;
	ld.global.f32 	%f32, [%rd7+-28];
	max.f32 	%f33, %f31, %f32;
	ld.global.f32 	%f34, [%rd7+-24];
	max.f32 	%f35, %f33, %f34;
	ld.global.f32 	%f36, [%rd7+-20];
	max.f32 	%f37, %f35, %f36;
	ld.global.f32 	%f38, [%rd7+-16];
	max.f32 	%f39, %f37, %f38;
	ld.global.f32 	%f40, [%rd7+-12];
	max.f32 	%f41, %f39, %f40;
	ld.global.f32 	%f42, [%rd7+-8];
	max.f32 	%f43, %f41, %f42;
	ld.global.f32 	%f44, [%rd7+-4];
	max.f32 	%f45, %f43, %f44;
	ld.global.f32 	%f46, [%rd7];
	max.f32 	%f47, %f45, %f46;
	ld.global.f32 	%f48, [%rd7+4];
	max.f32 	%f49, %f47, %f48;
	ld.global.f32 	%f50, [%rd7+8];
	max.f32 	%f51, %f49, %f50;
	ld.global.f32 	%f52, [%rd7+12];
	max.f32 	%f53, %f51, %f52;
	ld.global.f32 	%f54, [%rd7+16];
	max.f32 	%f55, %f53, %f54;
	ld.global.f32 	%f56, [%rd7+20];
	max.f32 	%f57, %f55, %f56;
	ld.global.f32 	%f58, [%rd7+24];
	max.f32 	%f59, %f57, %f58;
	ld.global.f32 	%f60, [%rd7+28];
	max.f32 	%f356, %f59, %f60;
	add.s32 	%r108, %r108, 16;
	add.s32 	%r107, %r107, 16;
	setp.eq.s32 	%p4, %r108, 0;
	@%p4 bra 	$L__BB4_5;
	bra.uni 	$L__BB4_4;
$L__BB4_5:
	setp.eq.s32 	%p5, %r3, 0;
	@%p5 bra 	$L__BB4_14;
	and.b32  	%r7, %r56, 7;
	setp.lt.u32 	%p6, %r3, 8;
	@%p6 bra 	$L__BB4_8;
	add.s32 	%r62, %r102, %r2;
	mul.wide.s32 	%rd8, %r62, 4;
	add.s64 	%rd9, %rd1, %rd8;
	ld.global.f32 	%f62, [%rd9];
	max.f32 	%f63, %f356, %f62;
	ld.global.f32 	%f64, [%rd9+4];
	max.f32 	%f65, %f63, %f64;
	ld.global.f32 	%f66, [%rd9+8];
	max.f32 	%f67, %f65, %f66;
	ld.global.f32 	%f68, [%rd9+12];
	max.f32 	%f69, %f67, %f68;
	ld.global.f32 	%f70, [%rd9+16];
	max.f32 	%f71, %f69, %f70;
	ld.global.f32 	%f72, [%rd9+20];
	max.f32 	%f73, %f71, %f72;
	ld.global.f32 	%f74, [%rd9+24];
	max.f32 	%f75, %f73, %f74;
	ld.global.f32 	%f76, [%rd9+28];
	max.f32 	%f356, %f75, %f76;
	add.s32 	%r102, %r102, 8;
$L__BB4_8:
	setp.eq.s32 	%p7, %r7, 0;
	@%p7 bra 	$L__BB4_14;
	and.b32  	%r10, %r56, 3;
	setp.lt.u32 	%p8, %r7, 4;
	@%p8 bra 	$L__BB4_11;
	add.s32 	%r63, %r102, %r2;
	mul.wide.s32 	%rd10, %r63, 4;
	add.s64 	%rd11, %rd1, %rd10;
	ld.global.f32 	%f78, [%rd11];
	max.f32 	%f79, %f356, %f78;
	ld.global.f32 	%f80, [%rd11+4];
	max.f32 	%f81, %f79, %f80;
	ld.global.f32 	%f82, [%rd11+8];
	max.f32 	%f83, %f81, %f82;
	ld.global.f32 	%f84, [%rd11+12];
	max.f32 	%f356, %f83, %f84;
	add.s32 	%r102, %r102, 4;
$L__BB4_11:
	setp.eq.s32 	%p9, %r10, 0;
	@%p9 bra 	$L__BB4_14;
	add.s32 	%r106, %r102, %r2;
	neg.s32 	%r105, %r10;
$L__BB4_13:
	.pragma "nounroll";
	mul.wide.s32 	%rd12, %r106, 4;
	add.s64 	%rd13, %rd1, %rd12;
	ld.global.f32 	%f85, [%rd13];
	max.f32 	%f356, %f356, %f85;
	add.s32 	%r106, %r106, 1;
	add.s32 	%r105, %r105, 1;
	setp.ne.s32 	%p10, %r105, 0;
	@%p10 bra 	$L__BB4_13;
$L__BB4_14:
	setp.lt.s32 	%p11, %r56, 1;
	mov.f32 	%f364, 0f00000000;
	@%p11 bra 	$L__BB4_26;
	and.b32  	%r19, %r56, 7;
	setp.lt.u32 	%p12, %r56, 8;
	mov.f32 	%f364, 0f00000000;
	mov.b32 	%r109, 0;
	@%p12 bra 	$L__BB4_18;
	and.b32  	%r109, %r56, 2147483640;
	neg.s32 	%r113, %r109;
	add.s64 	%rd3, %rd1, 16;
	mov.f32 	%f364, 0f00000000;
	mov.u32 	%r112, %r2;
$L__BB4_17:
	.pragma "nounroll";
	mul.wide.s32 	%rd14, %r112, 4;
	add.s64 	%rd15, %rd3, %rd14;
	ld.global.f32 	%f90, [%rd15+-16];
	sub.f32 	%f91, %f90, %f356;
	fma.rn.f32 	%f92, %f91, 0f3BBB989D, 0f3F000000;
	cvt.sat.f32.f32 	%f93, %f92;
	mov.f32 	%f94, 0f4B400001;
	mov.f32 	%f95, 0f437C0000;
	fma.rm.f32 	%f96, %f93, %f95, %f94;
	add.f32 	%f97, %f96, 0fCB40007F;
	neg.f32 	%f98, %f97;
	fma.rn.f32 	%f99, %f91, 0f3FB8AA3B, %f98;
	fma.rn.f32 	%f100, %f91, 0f32A57060, %f99;
	mov.b32 	%r65, %f96;
	shl.b32 	%r66, %r65, 23;
	mov.b32 	%f101, %r66;
	ex2.approx.ftz.f32 	%f102, %f100;
	mul.f32 	%f103, %f102, %f101;
	st.global.f32 	[%rd15+-16], %f103;
	add.f32 	%f104, %f364, %f103;
	ld.global.f32 	%f105, [%rd15+-12];
	sub.f32 	%f106, %f105, %f356;
	fma.rn.f32 	%f107, %f106, 0f3BBB989D, 0f3F000000;
	cvt.sat.f32.f32 	%f108, %f107;
	fma.rm.f32 	%f109, %f108, %f95, %f94;
	add.f32 	%f110, %f109, 0fCB40007F;
	neg.f32 	%f111, %f110;
	fma.rn.f32 	%f112, %f106, 0f3FB8AA3B, %f111;
	fma.rn.f32 	%f113, %f106, 0f32A57060, %f112;
	mov.b32 	%r67, %f109;
	shl.b32 	%r68, %r67, 23;
	mov.b32 	%f114, %r68;
	ex2.approx.ftz.f32 	%f115, %f113;
	mul.f32 	%f116, %f115, %f114;
	st.global.f32 	[%rd15+-12], %f116;
	add.f32 	%f117, %f104, %f116;
	ld.global.f32 	%f118, [%rd15+-8];
	sub.f32 	%f119, %f118, %f356;
	fma.rn.f32 	%f120, %f119, 0f3BBB989D, 0f3F000000;
	cvt.sat.f32.f32 	%f121, %f120;
	fma.rm.f32 	%f122, %f121, %f95, %f94;
	add.f32 	%f123, %f122, 0fCB40007F;
	neg.f32 	%f124, %f123;
	fma.rn.f32 	%f125, %f119, 0f3FB8AA3B, %f124;
	fma.rn.f32 	%f126, %f119, 0f32A57060, %f125;
	mov.b32 	%r69, %f122;
	shl.b32 	%r70, %r69, 23;
	mov.b32 	%f127, %r70;
	ex2.approx.ftz.f32 	%f128, %f126;
	mul.f32 	%f129, %f128, %f127;
	st.global.f32 	[%rd15+-8], %f129;
	add.f32 	%f130, %f117, %f129;
	ld.global.f32 	%f131, [%rd15+-4];
	sub.f32 	%f132, %f131, %f356;
	fma.rn.f32 	%f133, %f132, 0f3BBB989D, 0f3F000000;
	cvt.sat.f32.f32 	%f134, %f133;
	fma.rm.f32 	%f135, %f134, %f95, %f94;
	add.f32 	%f136, %f135, 0fCB40007F;
	neg.f32 	%f137, %f136;
	fma.rn.f32 	%f138, %f132, 0f3FB8AA3B, %f137;
	fma.rn.f32 	%f139, %f132, 0f32A57060, %f138;
	mov.b32 	%r71, %f135;
	shl.b32 	%r72, %r71, 23;
	mov.b32 	%f140, %r72;
	ex2.approx.ftz.f32 	%f141, %f139;
	mul.f32 	%f142, %f141, %f140;
	st.global.f32 	[%rd15+-4], %f142;
	add.f32 	%f143, %f130, %f142;
	ld.global.f32 	%f144, [%rd15];
	sub.f32 	%f145, %f144, %f356;
	fma.rn.f32 	%f146, %f145, 0f3BBB989D, 0f3F000000;
	cvt.sat.f32.f32 	%f147, %f146;
	fma.rm.f32 	%f148, %f147, %f95, %f94;
	add.f32 	%f149, %f148, 0fCB40007F;
	neg.f32 	%f150, %f149;
	fma.rn.f32 	%f151, %f145, 0f3FB8AA3B, %f150;
	fma.rn.f32 	%f152, %f145, 0f32A57060, %f151;
	mov.b32 	%r73, %f148;
	shl.b32 	%r74, %r73, 23;
	mov.b32 	%f153, %r74;
	ex2.approx.ftz.f32 	%f154, %f152;
	mul.f32 	%f155, %f154, %f153;
	st.global.f32 	[%rd15], %f155;
	add.f32 	%f156, %f143, %f155;
	ld.global.f32 	%f157, [%rd15+4];
	sub.f32 	%f158, %f157, %f356;
	fma.rn.f32 	%f159, %f158, 0f3BBB989D, 0f3F000000;
	cvt.sat.f32.f32 	%f160, %f159;
	fma.rm.f32 	%f161, %f160, %f95, %f94;
	add.f32 	%f162, %f161, 0fCB40007F;
	neg.f32 	%f163, %f162;
	fma.rn.f32 	%f164, %f158, 0f3FB8AA3B, %f163;
	fma.rn.f32 	%f165, %f158, 0f32A57060, %f164;
	mov.b32 	%r75, %f161;
	shl.b32 	%r76, %r75, 23;
	mov.b32 	%f166, %r76;
	ex2.approx.ftz.f32 	%f167, %f165;
	mul.f32 	%f168, %f167, %f166;
	st.global.f32 	[%rd15+4], %f168;
	add.f32 	%f169, %f156, %f168;
	ld.global.f32 	%f170, [%rd15+8];
	sub.f32 	%f171, %f170, %f356;
	fma.rn.f32 	%f172, %f171, 0f3BBB989D, 0f3F000000;
	cvt.sat.f32.f32 	%f173, %f172;
	fma.rm.f32 	%f174, %f173, %f95, %f94;
	add.f32 	%f175, %f174, 0fCB40007F;
	neg.f32 	%f176, %f175;
	fma.rn.f32 	%f177, %f171, 0f3FB8AA3B, %f176;
	fma.rn.f32 	%f178, %f171, 0f32A57060, %f177;
	mov.b32 	%r77, %f174;
	shl.b32 	%r78, %r77, 23;
	mov.b32 	%f179, %r78;
	ex2.approx.ftz.f32 	%f180, %f178;
	mul.f32 	%f181, %f180, %f179;
	st.global.f32 	[%rd15+8], %f181;
	add.f32 	%f182, %f169, %f181;
	ld.global.f32 	%f183, [%rd15+12];
	sub.f32 	%f184, %f183, %f356;
	fma.rn.f32 	%f185, %f184, 0f3BBB989D, 0f3F000000;
	cvt.sat.f32.f32 	%f186, %f185;
	fma.rm.f32 	%f187, %f186, %f95, %f94;
	add.f32 	%f188, %f187, 0fCB40007F;
	neg.f32 	%f189, %f188;
	fma.rn.f32 	%f190, %f184, 0f3FB8AA3B, %f189;
	fma.rn.f32 	%f191, %f184, 0f32A57060, %f190;
	mov.b32 	%r79, %f187;
	shl.b32 	%r80, %r79, 23;
	mov.b32 	%f192, %r80;
	ex2.approx.ftz.f32 	%f193, %f191;
	mul.f32 	%f194, %f193, %f192;
	st.global.f32 	[%rd15+12], %f194;
	add.f32 	%f364, %f182, %f194;
	add.s32 	%r113, %r113, 8;
	add.s32 	%r112, %r112, 8;
	setp.eq.s32 	%p13, %r113, 0;
	@%p13 bra 	$L__BB4_18;
	bra.uni 	$L__BB4_17;
$L__BB4_18:
	setp.eq.s32 	%p14, %r19, 0;
	@%p14 bra 	$L__BB4_26;
	and.b32  	%r27, %r56, 3;
	setp.lt.u32 	%p15, %r19, 4;
	@%p15 bra 	$L__BB4_21;
	add.s32 	%r81, %r109, %r2;
	mul.wide.s32 	%rd16, %r81, 4;
	add.s64 	%rd17, %rd1, %rd16;
	ld.global.f32 	%f196, [%rd17];
	sub.f32 	%f197, %f196, %f356;
	fma.rn.f32 	%f198, %f197, 0f3BBB989D, 0f3F000000;
	cvt.sat.f32.f32 	%f199, %f198;
	mov.f32 	%f200, 0f4B400001;
	mov.f32 	%f201, 0f437C0000;
	fma.rm.f32 	%f202, %f199, %f201, %f200;
	add.f32 	%f203, %f202, 0fCB40007F;
	neg.f32 	%f204, %f203;
	fma.rn.f32 	%f205, %f197, 0f3FB8AA3B, %f204;
	fma.rn.f32 	%f206, %f197, 0f32A57060, %f205;
	mov.b32 	%r82, %f202;
	shl.b32 	%r83, %r82, 23;
	mov.b32 	%f207, %r83;
	ex2.approx.ftz.f32 	%f208, %f206;
	mul.f32 	%f209, %f208, %f207;
	st.global.f32 	[%rd17], %f209;
	add.f32 	%f210, %f364, %f209;
	ld.global.f32 	%f211, [%rd17+4];
	sub.f32 	%f212, %f211, %f356;
	fma.rn.f32 	%f213, %f212, 0f3BBB989D, 0f3F000000;
	cvt.sat.f32.f32 	%f214, %f213;
	fma.rm.f32 	%f215, %f214, %f201, %f200;
	add.f32 	%f216, %f215, 0fCB40007F;
	neg.f32 	%f217, %f216;
	fma.rn.f32 	%f218, %f212, 0f3FB8AA3B, %f217;
	fma.rn.f32 	%f219, %f212, 0f32A57060, %f218;
	mov.b32 	%r84, %f215;
	shl.b32 	%r85, %r84, 23;
	mov.b32 	%f220, %r85;
	ex2.approx.ftz.f32 	%f221, %f219;
	mul.f32 	%f222, %f221, %f220;
	st.global.f32 	[%rd17+4], %f222;
	add.f32 	%f223, %f210, %f222;
	ld.global.f32 	%f224, [%rd17+8];
	sub.f32 	%f225, %f224, %f356;
	fma.rn.f32 	%f226, %f225, 0f3BBB989D, 0f3F000000;
	cvt.sat.f32.f32 	%f227, %f226;
	fma.rm.f32 	%f228, %f227, %f201, %f200;
	add.f32 	%f229, %f228, 0fCB40007F;
	neg.f32 	%f230, %f229;
	fma.rn.f32 	%f231, %f225, 0f3FB8AA3B, %f230;
	fma.rn.f32 	%f232, %f225, 0f32A57060, %f231;
	mov.b32 	%r86, %f228;
	shl.b32 	%r87, %r86, 23;
	mov.b32 	%f233, %r87;
	ex2.approx.ftz.f32 	%f234, %f232;
	mul.f32 	%f235, %f234, %f233;
	st.global.f32 	[%rd17+8], %f235;
	add.f32 	%f236, %f223, %f235;
	ld.global.f32 	%f237, [%rd17+12];
	sub.f32 	%f238, %f237, %f356;
	fma.rn.f32 	%f239, %f238, 0f3BBB989D, 0f3F000000;
	cvt.sat.f32.f32 	%f240, %f239;
	fma.rm.f32 	%f241, %f240, %f201, %f200;
	add.f32 	%f242, %f241, 0fCB40007F;
	neg.f32 	%f243, %f242;
	fma.rn.f32 	%f244, %f238, 0f3FB8AA3B, %f243;
	fma.rn.f32 	%f245, %f238, 0f32A57060, %f244;
	mov.b32 	%r88, %f241;
	shl.b32 	%r89, %r88, 23;
	mov.b32 	%f246, %r89;
	ex2.approx.ftz.f32 	%f247, %f245;
	mul.f32 	%f248, %f247, %f246;
	st.global.f32 	[%rd17+12], %f248;
	add.f32 	%f364, %f236, %f248;
	add.s32 	%r109, %r109, 4;
$L__BB4_21:
	setp.eq.s32 	%p16, %r27, 0;
	@%p16 bra 	$L__BB4_26;
	setp.eq.s32 	%p17, %r27, 1;
	@%p17 bra 	$L__BB4_24;
	add.s32 	%r90, %r109, %r2;
	mul.wide.s32 	%rd18, %r90, 4;
	add.s64 	%rd19, %rd1, %rd18;
	ld.global.f32 	%f250, [%rd19];
	sub.f32 	%f251, %f250, %f356;
	fma.rn.f32 	%f252, %f251, 0f3BBB989D, 0f3F000000;
	cvt.sat.f32.f32 	%f253, %f252;
	mov.f32 	%f254, 0f4B400001;
	mov.f32 	%f255, 0f437C0000;
	fma.rm.f32 	%f256, %f253, %f255, %f254;
	add.f32 	%f257, %f256, 0fCB40007F;
	neg.f32 	%f258, %f257;
	fma.rn.f32 	%f259, %f251, 0f3FB8AA3B, %f258;
	fma.rn.f32 	%f260, %f251, 0f32A57060, %f259;
	mov.b32 	%r91, %f256;
	shl.b32 	%r92, %r91, 23;
	mov.b32 	%f261, %r92;
	ex2.approx.ftz.f32 	%f262, %f260;
	mul.f32 	%f263, %f262, %f261;
	st.global.f32 	[%rd19], %f263;
	add.f32 	%f264, %f364, %f263;
	ld.global.f32 	%f265, [%rd19+4];
	sub.f32 	%f266, %f265, %f356;
	fma.rn.f32 	%f267, %f266, 0f3BBB989D, 0f3F000000;
	cvt.sat.f32.f32 	%f268, %f267;
	fma.rm.f32 	%f269, %f268, %f255, %f254;
	add.f32 	%f270, %f269, 0fCB40007F;
	neg.f32 	%f271, %f270;
	fma.rn.f32 	%f272, %f266, 0f3FB8AA3B, %f271;
	fma.rn.f32 	%f273, %f266, 0f32A57060, %f272;
	mov.b32 	%r93, %f269;
	shl.b32 	%r94, %r93, 23;
	mov.b32 	%f274, %r94;
	ex2.approx.ftz.f32 	%f275, %f273;
	mul.f32 	%f276, %f275, %f274;
	st.global.f32 	[%rd19+4], %f276;
	add.f32 	%f364, %f264, %f276;
	add.s32 	%r109, %r109, 2;
$L__BB4_24:
	and.b32  	%r95, %r56, 1;
	setp.eq.b32 	%p18, %r95, 1;
	not.pred 	%p19, %p18;
	@%p19 bra 	$L__BB4_26;
	add.s32 	%r96, %r109, %r2;
	mul.wide.s32 	%rd20, %r96, 4;
	add.s64 	%rd21, %rd1, %rd20;
	ld.global.f32 	%f277, [%rd21];
	sub.f32 	%f278, %f277, %f356;
	fma.rn.f32 	%f279, %f278, 0f3BBB989D, 0f3F000000;
	cvt.sat.f32.f32 	%f280, %f279;
	mov.f32 	%f281, 0f4B400001;
	mov.f32 	%f282, 0f437C0000;
	fma.rm.f32 	%f283, %f280, %f282, %f281;
	add.f32 	%f284, %f283, 0fCB40007F;
	neg.f32 	%f285, %f284;
	fma.rn.f32 	%f286, %f278, 0f3FB8AA3B, %f285;
	fma.rn.f32 	%f287, %f278, 0f32A57060, %f286;
	mov.b32 	%r97, %f283;
	shl.b32 	%r98, %r97, 23;
	mov.b32 	%f288, %r98;
	ex2.approx.ftz.f32 	%f289, %f287;
	mul.f32 	%f290, %f289, %f288;
	st.global.f32 	[%rd21], %f290;
	add.f32 	%f364, %f364, %f290;
$L__BB4_26:
	setp.lt.s32 	%p20, %r56, 1;
	@%p20 bra 	$L__BB4_39;
	and.b32  	%r32, %r56, 15;
	setp.lt.u32 	%p21, %r56, 16;
	mov.b32 	%r116, 0;
	@%p21 bra 	$L__BB4_30;
	and.b32  	%r116, %r56, 2147483632;
	neg.s32 	%r115, %r116;
	add.s64 	%rd4, %rd1, 32;
	mov.u32 	%r114, %r2;
$L__BB4_29:
	.pragma "nounroll";
	mul.wide.s32 	%rd22, %r114, 4;
	add.s64 	%rd23, %rd4, %rd22;
	ld.global.f32 	%f291, [%rd23+-32];
	div.rn.f32 	%f292, %f291, %f364;
	st.global.f32 	[%rd23+-32], %f292;
	ld.global.f32 	%f293, [%rd23+-28];
	div.rn.f32 	%f294, %f293, %f364;
	st.global.f32 	[%rd23+-28], %f294;
	ld.global.f32 	%f295, [%rd23+-24];
	div.rn.f32 	%f296, %f295, %f364;
	st.global.f32 	[%rd23+-24], %f296;
	ld.global.f32 	%f297, [%rd23+-20];
	div.rn.f32 	%f298, %f297, %f364;
	st.global.f32 	[%rd23+-20], %f298;
	ld.global.f32 	%f299, [%rd23+-16];
	div.rn.f32 	%f300, %f299, %f364;
	st.global.f32 	[%rd23+-16], %f300;
	ld.global.f32 	%f301, [%rd23+-12];
	div.rn.f32 	%f302, %f301, %f364;
	st.global.f32 	[%rd23+-12], %f302;
	ld.global.f32 	%f303, [%rd23+-8];
	div.rn.f32 	%f304, %f303, %f364;
	st.global.f32 	[%rd23+-8], %f304;
	ld.global.f32 	%f305, [%rd23+-4];
	div.rn.f32 	%f306, %f305, %f364;
	st.global.f32 	[%rd23+-4], %f306;
	ld.global.f32 	%f307, [%rd23];
	div.rn.f32 	%f308, %f307, %f364;
	st.global.f32 	[%rd23], %f308;
	ld.global.f32 	%f309, [%rd23+4];
	div.rn.f32 	%f310, %f309, %f364;
	st.global.f32 	[%rd23+4], %f310;
	ld.global.f32 	%f311, [%rd23+8];
	div.rn.f32 	%f312, %f311, %f364;
	st.global.f32 	[%rd23+8], %f312;
	ld.global.f32 	%f313, [%rd23+12];
	div.rn.f32 	%f314, %f313, %f364;
	st.global.f32 	[%rd23+12], %f314;
	ld.global.f32 	%f315, [%rd23+16];
	div.rn.f32 	%f316, %f315, %f364;
	st.global.f32 	[%rd23+16], %f316;
	ld.global.f32 	%f317, [%rd23+20];
	div.rn.f32 	%f318, %f317, %f364;
	st.global.f32 	[%rd23+20], %f318;
	ld.global.f32 	%f319, [%rd23+24];
	div.rn.f32 	%f320, %f319, %f364;
	st.global.f32 	[%rd23+24], %f320;
	ld.global.f32 	%f321, [%rd23+28];
	div.rn.f32 	%f322, %f321, %f364;
	st.global.f32 	[%rd23+28], %f322;
	add.s32 	%r115, %r115, 16;
	add.s32 	%r114, %r114, 16;
	setp.ne.s32 	%p22, %r115, 0;
	@%p22 bra 	$L__BB4_29;
$L__BB4_30:
	setp.eq.s32 	%p23, %r32, 0;
	@%p23 bra 	$L__BB4_39;
	and.b32  	%r44, %r56, 7;
	setp.lt.u32 	%p24, %r32, 8;
	@%p24 bra 	$L__BB4_33;
	add.s32 	%r100, %r116, %r2;
	mul.wide.s32 	%rd24, %r100, 4;
	add.s64 	%rd25, %rd1, %rd24;
	ld.global.f32 	%f323, [%rd25];
	div.rn.f32 	%f324, %f323, %f364;
	st.global.f32 	[%rd25], %f324;
	ld.global.f32 	%f325, [%rd25+4];
	div.rn.f32 	%f326, %f325, %f364;
	st.global.f32 	[%rd25+4], %f326;
	ld.global.f32 	%f327, [%rd25+8];
	div.rn.f32 	%f328, %f327, %f364;
	st.global.f32 	[%rd25+8], %f328;
	ld.global.f32 	%f329, [%rd25+12];
	div.rn.f32 	%f330, %f329, %f364;
	st.global.f32 	[%rd25+12], %f330;
	ld.global.f32 	%f331, [%rd25+16];
	div.rn.f32 	%f332, %f331, %f364;
	st.global.f32 	[%rd25+16], %f332;
	ld.global.f32 	%f333, [%rd25+20];
	div.rn.f32 	%f334, %f333, %f364;
	st.global.f32 	[%rd25+20], %f334;
	ld.global.f32 	%f335, [%rd25+24];
	div.rn.f32 	%f336, %f335, %f364;
	st.global.f32 	[%rd25+24], %f336;
	ld.global.f32 	%f337, [%rd25+28];
	div.rn.f32 	%f338, %f337, %f364;
	st.global.f32 	[%rd25+28], %f338;
	add.s32 	%r116, %r116, 8;
$L__BB4_33:
	setp.eq.s32 	%p25, %r44, 0;
	@%p25 bra 	$L__BB4_39;
	and.b32  	%r47, %r56, 3;
	setp.lt.u32 	%p26, %r44, 4;
	@%p26 bra 	$L__BB4_36;
	add.s32 	%r101, %r116, %r2;
	mul.wide.s32 	%rd26, %r101, 4;
	add.s64 	%rd27, %rd1, %rd26;
	ld.global.f32 	%f339, [%rd27];
	div.rn.f32 	%f340, %f339, %f364;
	st.global.f32 	[%rd27], %f340;
	ld.global.f32 	%f341, [%rd27+4];
	div.rn.f32 	%f342, %f341, %f364;
	st.global.f32 	[%rd27+4], %f342;
	ld.global.f32 	%f343, [%rd27+8];
	div.rn.f32 	%f344, %f343, %f364;
	st.global.f32 	[%rd27+8], %f344;
	ld.global.f32 	%f345, [%rd27+12];
	div.rn.f32 	%f346, %f345, %f364;
	st.global.f32 	[%rd27+12], %f346;
	add.s32 	%r116, %r116, 4;
$L__BB4_36:
	setp.eq.s32 	%p27, %r47, 0;
	@%p27 bra 	$L__BB4_39;
	add.s32 	%r120, %r116, %r2;
	neg.s32 	%r119, %r47;
$L__BB4_38:
	.pragma "nounroll";
	mul.wide.s32 	%rd28, %r120, 4;
	add.s64 	%rd29, %rd1, %rd28;
	ld.global.f32 	%f347, [%rd29];
	div.rn.f32 	%f348, %f347, %f364;
	st.global.f32 	[%rd29], %f348;
	add.s32 	%r120, %r120, 1;
	add.s32 	%r119, %r119, 1;
	setp.ne.s32 	%p28, %r119, 0;
	@%p28 bra 	$L__BB4_38;
$L__BB4_39:
	ret;

}
	// .globl	_Z18crossEntropyKernelPKfPKiPfii
.visible .entry _Z18crossEntropyKernelPKfPKiPfii(
	.param .u64 .ptr .align 1 _Z18crossEntropyKernelPKfPKiPfii_param_0,
	.param .u64 .ptr .align 1 _Z18crossEntropyKernelPKfPKiPfii_param_1,
	.param .u64 .ptr .align 1 _Z18crossEntropyKernelPKfPKiPfii_param_2,
	.param .u32 _Z18crossEntropyKernelPKfPKiPfii_param_3,
	.param .u32 _Z18crossEntropyKernelPKfPKiPfii_param_4
)
{
	.reg .pred 	%p<3>;
	.reg .b32 	%r<13>;
	.reg .b32 	%f<21>;
	.reg .b64 	%rd<12>;

	ld.param.u64 	%rd1, [_Z18crossEntropyKernelPKfPKiPfii_param_0];
	ld.param.u64 	%rd2, [_Z18crossEntropyKernelPKfPKiPfii_param_1];
	ld.param.u64 	%rd3, [_Z18crossEntropyKernelPKfPKiPfii_param_2];
	ld.param.u32 	%r3, [_Z18crossEntropyKernelPKfPKiPfii_param_3];
	ld.param.u32 	%r2, [_Z18crossEntropyKernelPKfPKiPfii_param_4];
	mov.u32 	%r4, %ctaid.x;
	mov.u32 	%r5, %ntid.x;
	mov.u32 	%r6, %tid.x;
	mad.lo.s32 	%r1, %r4, %r5, %r6;
	setp.ge.s32 	%p1, %r1, %r3;
	@%p1 bra 	$L__BB5_2;
	cvta.to.global.u64 	%rd4, %rd2;
	cvta.to.global.u64 	%rd5, %rd1;
	cvta.to.global.u64 	%rd6, %rd3;
	mul.wide.s32 	%rd7, %r1, 4;
	add.s64 	%rd8, %rd4, %rd7;
	ld.global.u32 	%r7, [%rd8];
	mad.lo.s32 	%r8, %r2, %r1, %r7;
	mul.wide.s32 	%rd9, %r8, 4;
	add.s64 	%rd10, %rd5, %rd9;
	ld.global.f32 	%f1, [%rd10];
	max.f32 	%f2, %f1, 0f3089705F;
	mov.b32 	%r9, %f2;
	add.s32 	%r10, %r9, -1059760811;
	and.b32  	%r11, %r10, -8388608;
	sub.s32 	%r12, %r9, %r11;
	mov.b32 	%f3, %r12;
	cvt.rn.f32.s32 	%f4, %r11;
	fma.rn.f32 	%f5, %f4, 0f34000000, 0f00000000;
	add.f32 	%f6, %f3, 0fBF800000;
	fma.rn.f32 	%f7, %f6, 0fBE055027, 0f3E1039F6;
	fma.rn.f32 	%f8, %f7, %f6, 0fBDF8CDCC;
	fma.rn.f32 	%f9, %f8, %f6, 0f3E0F2955;
	fma.rn.f32 	%f10, %f9, %f6, 0fBE2AD8B9;
	fma.rn.f32 	%f11, %f10, %f6, 0f3E4CED0B;
	fma.rn.f32 	%f12, %f11, %f6, 0fBE7FFF22;
	fma.rn.f32 	%f13, %f12, %f6, 0f3EAAAA78;
	fma.rn.f32 	%f14, %f13, %f6, 0fBF000000;
	mul.f32 	%f15, %f6, %f14;
	fma.rn.f32 	%f16, %f15, %f6, %f6;
	fma.rn.f32 	%f17, %f5, 0f3F317218, %f16;
	setp.gt.u32 	%p2, %r9, 2139095039;
	fma.rn.f32 	%f18, %f2, 0f7F800000, 0f7F800000;
	selp.f32 	%f19, %f18, %f17, %p2;
	neg.f32 	%f20, %f19;
	add.s64 	%rd11, %rd6, %rd7;
	st.global.f32 	[%rd11], %f20;
$L__BB5_2:
	ret;

}
	// .globl	_Z18lossBackwardKernelPKfPKiPfii
.visible .entry _Z18lossBackwardKernelPKfPKiPfii(
	.param .u64 .ptr .align 1 _Z18lossBackwardKernelPKfPKiPfii_param_0,
	.param .u64 .ptr .align 1 _Z18lossBackwardKernelPKfPKiPfii_param_1,
	.param .u64 .ptr .align 1 _Z18lossBackwardKernelPKfPKiPfii_param_2,
	.param .u32 _Z18lossBackwardKernelPKfPKiPfii_param_3,
	.param .u32 _Z18lossBackwardKernelPKfPKiPfii_param_4
)
{
	.reg .pred 	%p<5>;
	.reg .b32 	%r<13>;
	.reg .b32 	%f<6>;
	.reg .b64 	%rd<12>;

	ld.param.u64 	%rd1, [_Z18lossBackwardKernelPKfPKiPfii_param_0];
	ld.param.u64 	%rd2, [_Z18lossBackwardKernelPKfPKiPfii_param_1];
	ld.param.u64 	%rd3, [_Z18lossBackwardKernelPKfPKiPfii_param_2];
	ld.param.u32 	%r3, [_Z18lossBackwardKernelPKfPKiPfii_param_3];
	ld.param.u32 	%r4, [_Z18lossBackwardKernelPKfPKiPfii_param_4];
	mov.u32 	%r5, %ctaid.y;
	mov.u32 	%r6, %ntid.y;
	mov.u32 	%r7, %tid.y;
	mad.lo.s32 	%r1, %r5, %r6, %r7;
	mov.u32 	%r8, %ctaid.x;
	mov.u32 	%r9, %ntid.x;
	mov.u32 	%r10, %tid.x;
	mad.lo.s32 	%r2, %r8, %r9, %r10;
	setp.ge.s32 	%p1, %r1, %r3;
	setp.ge.s32 	%p2, %r2, %r4;
	or.pred  	%p3, %p1, %p2;
	@%p3 bra 	$L__BB6_2;
	cvta.to.global.u64 	%rd4, %rd1;
	cvta.to.global.u64 	%rd5, %rd2;
	cvta.to.global.u64 	%rd6, %rd3;
	mad.lo.s32 	%r11, %r4, %r1, %r2;
	mul.wide.s32 	%rd7, %r11, 4;
	add.s64 	%rd8, %rd4, %rd7;
	ld.global.f32 	%f1, [%rd8];
	mul.wide.u32 	%rd9, %r1, 4;
	add.s64 	%rd10, %rd5, %rd9;
	ld.global.u32 	%r12, [%rd10];
	setp.eq.s32 	%p4, %r2, %r12;
	add.f32 	%f2, %f1, 0fBF800000;
	selp.f32 	%f3, %f2, %f1, %p4;
	cvt.rn.f32.u32 	%f4, %r3;
	div.rn.f32 	%f5, %f3, %f4;
	add.s64 	%rd11, %rd6, %rd7;
	st.global.f32 	[%rd11], %f5;
$L__BB6_2:
	ret;

}
	// .globl	_Z23gemmBackwardInputKernelPKfS0_Pfiii
.visible .entry _Z23gemmBackwardInputKernelPKfS0_Pfiii(
	.param .u64 .ptr .align 1 _Z23gemmBackwardInputKernelPKfS0_Pfiii_param_0,
	.param .u64 .ptr .align 1 _Z23gemmBackwardInputKernelPKfS0_Pfiii_param_1,
	.param .u64 .ptr .align 1 _Z23gemmBackwardInputKernelPKfS0_Pfiii_param_2,
	.param .u32 _Z23gemmBackwardInputKernelPKfS0_Pfiii_param_3,
	.param .u32 _Z23gemmBackwardInputKernelPKfS0_Pfiii_param_4,
	.param .u32 _Z23gemmBackwardInputKernelPKfS0_Pfiii_param_5
)
{
	.reg .pred 	%p<13>;
	.reg .b32 	%r<48>;
	.reg .b32 	%f<112>;
	.reg .b64 	%rd<43>;

	ld.param.u64 	%rd11, [_Z23gemmBackwardInputKernelPKfS0_Pfiii_param_0];
	ld.param.u64 	%rd12, [_Z23gemmBackwardInputKernelPKfS0_Pfiii_param_1];
	ld.param.u64 	%rd10, [_Z23gemmBackwardInputKernelPKfS0_Pfiii_param_2];
	ld.param.u32 	%r27, [_Z23gemmBackwardInputKernelPKfS0_Pfiii_param_3];
	ld.param.u32 	%r25, [_Z23gemmBackwardInputKernelPKfS0_Pfiii_param_4];
	ld.param.u32 	%r26, [_Z23gemmBackwardInputKernelPKfS0_Pfiii_param_5];
	cvta.to.global.u64 	%rd1, %rd12;
	cvta.to.global.u64 	%rd2, %rd11;
	mov.u32 	%r28, %ctaid.y;
	mov.u32 	%r29, %ntid.y;
	mov.u32 	%r30, %tid.y;
	mad.lo.s32 	%r1, %r28, %r29, %r30;
	mov.u32 	%r31, %ctaid.x;
	mov.u32 	%r32, %ntid.x;
	mov.u32 	%r33, %tid.x;
	mad.lo.s32 	%r2, %r31, %r32, %r33;
	setp.ge.s32 	%p1, %r1, %r27;
	setp.ge.s32 	%p2, %r2, %r25;
	or.pred  	%p3, %p1, %p2;
	@%p3 bra 	$L__BB7_15;
	setp.lt.s32 	%p4, %r26, 1;
	mov.f32 	%f111, 0f00000000;
	@%p4 bra 	$L__BB7_14;
	mul.lo.s32 	%r3, %r26, %r1;
	mul.lo.s32 	%r4, %r26, %r2;
	and.b32  	%r5, %r26, 15;
	setp.lt.u32 	%p5, %r26, 16;
	mov.f32 	%f111, 0f00000000;
	mov.b32 	%r44, 0;
	@%p5 bra 	$L__BB7_5;
	and.b32  	%r44, %r26, 2147483632;
	neg.s32 	%r42, %r44;
	mul.wide.u32 	%rd13, %r3, 4;
	add.s64 	%rd14, %rd13, %rd2;
	add.s64 	%rd41, %rd14, 32;
	add.s64 	%rd4, %rd1, 32;
	mov.f32 	%f111, 0f00000000;
	mov.u32 	%r41, %r4;
$L__BB7_4:
	.pragma "nounroll";
	mul.wide.s32 	%rd15, %r41, 4;
	add.s64 	%rd16, %rd4, %rd15;
	ld.global.f32 	%f18, [%rd41+-32];
	ld.global.f32 	%f19, [%rd16+-32];
	fma.rn.f32 	%f20, %f18, %f19, %f111;
	ld.global.f32 	%f21, [%rd41+-28];
	ld.global.f32 	%f22, [%rd16+-28];
	fma.rn.f32 	%f23, %f21, %f22, %f20;
	ld.global.f32 	%f24, [%rd41+-24];
	ld.global.f32 	%f25, [%rd16+-24];
	fma.rn.f32 	%f26, %f24, %f25, %f23;
	ld.global.f32 	%f27, [%rd41+-20];
	ld.global.f32 	%f28, [%rd16+-20];
	fma.rn.f32 	%f29, %f27, %f28, %f26;
	ld.global.f32 	%f30, [%rd41+-16];
	ld.global.f32 	%f31, [%rd16+-16];
	fma.rn.f32 	%f32, %f30, %f31, %f29;
	ld.global.f32 	%f33, [%rd41+-12];
	ld.global.f32 	%f34, [%rd16+-12];
	fma.rn.f32 	%f35, %f33, %f34, %f32;
	ld.global.f32 	%f36, [%rd41+-8];
	ld.global.f32 	%f37, [%rd16+-8];
	fma.rn.f32 	%f38, %f36, %f37, %f35;
	ld.global.f32 	%f39, [%rd41+-4];
	ld.global.f32 	%f40, [%rd16+-4];
	fma.rn.f32 	%f41, %f39, %f40, %f38;
	ld.global.f32 	%f42, [%rd41];
	ld.global.f32 	%f43, [%rd16];
	fma.rn.f32 	%f44, %f42, %f43, %f41;
	ld.global.f32 	%f45, [%rd41+4];
	ld.global.f32 	%f46, [%rd16+4];
	fma.rn.f32 	%f47, %f45, %f46, %f44;
	ld.global.f32 	%f48, [%rd41+8];
	ld.global.f32 	%f49, [%rd16+8];
	fma.rn.f32 	%f50, %f48, %f49, %f47;
	ld.global.f32 	%f51, [%rd41+12];
	ld.global.f32 	%f52, [%rd16+12];
	fma.rn.f32 	%f53, %f51, %f52, %f50;
	ld.global.f32 	%f54, [%rd41+16];
	ld.global.f32 	%f55, [%rd16+16];
	fma.rn.f32 	%f56, %f54, %f55, %f53;
	ld.global.f32 	%f57, [%rd41+20];
	ld.global.f32 	%f58, [%rd16+20];
	fma.rn.f32 	%f59, %f57, %f58, %f56;
	ld.global.f32 	%f60, [%rd41+24];
	ld.global.f32 	%f61, [%rd16+24];
	fma.rn.f32 	%f62, %f60, %f61, %f59;
	ld.global.f32 	%f63, [%rd41+28];
	ld.global.f32 	%f64, [%rd16+28];
	fma.rn.f32 	%f111, %f63, %f64, %f62;
	add.s32 	%r42, %r42, 16;
	add.s64 	%rd41, %rd41, 64;
	add.s32 	%r41, %r41, 16;
	setp.ne.s32 	%p6, %r42, 0;
	@%p6 bra 	$L__BB7_4;
$L__BB7_5:
	setp.eq.s32 	%p7, %r5, 0;
	@%p7 bra 	$L__BB7_14;
	and.b32  	%r13, %r26, 7;
	setp.lt.u32 	%p8, %r5, 8;
	@%p8 bra 	$L__BB7_8;
	add.s32 	%r35, %r44, %r3;
	mul.wide.u32 	%rd17, %r35, 4;
	add.s64 	%rd18, %rd2, %rd17;
	ld.global.f32 	%f66, [%rd18];
	add.s32 	%r36, %r44, %r4;
	mul.wide.s32 	%rd19, %r36, 4;
	add.s64 	%rd20, %rd1, %rd19;
	ld.global.f32 	%f67, [%rd20];
	fma.rn.f32 	%f68, %f66, %f67, %f111;
	cvt.u64.u32 	%rd21, %r3;
	cvt.u64.u32 	%rd22, %r44;
	add.s64 	%rd23, %rd22, %rd21;
	shl.b64 	%rd24, %rd23, 2;
	add.s64 	%rd25, %rd2, %rd24;
	ld.global.f32 	%f69, [%rd25+4];
	ld.global.f32 	%f70, [%rd20+4];
	fma.rn.f32 	%f71, %f69, %f70, %f68;
	ld.global.f32 	%f72, [%rd25+8];
	ld.global.f32 	%f73, [%rd20+8];
	fma.rn.f32 	%f74, %f72, %f73, %f71;
	ld.global.f32 	%f75, [%rd25+12];
	ld.global.f32 	%f76, [%rd20+12];
	fma.rn.f32 	%f77, %f75, %f76, %f74;
	ld.global.f32 	%f78, [%rd25+16];
	ld.global.f32 	%f79, [%rd20+16];
	fma.rn.f32 	%f80, %f78, %f79, %f77;
	ld.global.f32 	%f81, [%rd25+20];
	ld.global.f32 	%f82, [%rd20+20];
	fma.rn.f32 	%f83, %f81, %f82, %f80;
	ld.global.f32 	%f84, [%rd25+24];
	ld.global.f32 	%f85, [%rd20+24];
	fma.rn.f32 	%f86, %f84, %f85, %f83;
	ld.global.f32 	%f87, [%rd25+28];
	ld.global.f32 	%f88, [%rd20+28];
	fma.rn.f32 	%f111, %f87, %f88, %f86;
	add.s32 	%r44, %r44, 8;
$L__BB7_8:
	setp.eq.s32 	%p9, %r13, 0;
	@%p9 bra 	$L__BB7_14;
	and.b32  	%r16, %r26, 3;
	setp.lt.u32 	%p10, %r13, 4;
	@%p10 bra 	$L__BB7_11;
	add.s32 	%r37, %r44, %r3;
	mul.wide.u32 	%rd26, %r37, 4;
	add.s64 	%rd27, %rd2, %rd26;
	ld.global.f32 	%f90, [%rd27];
	add.s32 	%r38, %r44, %r4;
	mul.wide.s32 	%rd28, %r38, 4;
	add.s64 	%rd29, %rd1, %rd28;
	ld.global.f32 	%f91, [%rd29];
	fma.rn.f32 	%f92, %f90, %f91, %f111;
	cvt.u64.u32 	%rd30, %r3;
	cvt.u64.u32 	%rd31, %r44;
	add.s64 	%rd32, %rd31, %rd30;
	shl.b64 	%rd33, %rd32, 2;
	add.s64 	%rd34, %rd2, %rd33;
	ld.global.f32 	%f93, [%rd34+4];
	ld.global.f32 	%f94, [%rd29+4];
	fma.rn.f32 	%f95, %f93, %f94, %f92;
	ld.global.f32 	%f96, [%rd34+8];
	ld.global.f32 	%f97, [%rd29+8];
	fma.rn.f32 	%f98, %f96, %f97, %f95;
	ld.global.f32 	%f99, [%rd34+12];
	ld.global.f32 	%f100, [%rd29+12];
	fma.rn.f32 	%f111, %f99, %f100, %f98;
	add.s32 	%r44, %r44, 4;
$L__BB7_11:
	setp.eq.s32 	%p11, %r16, 0;
	@%p11 bra 	$L__BB7_14;
	add.s32 	%r47, %r44, %r4;
	add.s32 	%r39, %r44, %r3;
	mul.wide.u32 	%rd35, %r39, 4;
	add.s64 	%rd42, %rd2, %rd35;
	neg.s32 	%r46, %r16;
$L__BB7_13:
	.pragma "nounroll";
	mul.wide.s32 	%rd36, %r47, 4;
	add.s64 	%rd37, %rd1, %rd36;
	ld.global.f32 	%f101, [%rd42];
	ld.global.f32 	%f102, [%rd37];
	fma.rn.f32 	%f111, %f101, %f102, %f111;
	add.s32 	%r47, %r47, 1;
	add.s64 	%rd42, %rd42, 4;
	add.s32 	%r46, %r46, 1;
	setp.ne.s32 	%p12, %r46, 0;
	@%p12 bra 	$L__BB7_13;
$L__BB7_14:
	mad.lo.s32 	%r40, %r25, %r1, %r2;
	cvta.to.global.u64 	%rd38, %rd10;
	mul.wide.s32 	%rd39, %r40, 4;
	add.s64 	%rd40, %rd38, %rd39;
	st.global.f32 	[%rd40], %f111;
$L__BB7_15:
	ret;

}
	// .globl	_Z24gemmBackwardWeightKernelPKfS0_Pfiii
.visible .entry _Z24gemmBackwardWeightKernelPKfS0_Pfiii(
	.param .u64 .ptr .align 1 _Z24gemmBackwardWeightKernelPKfS0_Pfiii_param_0,
	.param .u64 .ptr .align 1 _Z24gemmBackwardWeightKernelPKfS0_Pfiii_param_1,
	.param .u64 .ptr .align 1 _Z24gemmBackwardWeightKernelPKfS0_Pfiii_param_2,
	.param .u32 _Z24gemmBackwardWeightKernelPKfS0_Pfiii_param_3,
	.param .u32 _Z24gemmBackwardWeightKernelPKfS0_Pfiii_param_4,
	.param .u32 _Z24gemmBackwardWeightKernelPKfS0_Pfiii_param_5
)
{
	.reg .pred 	%p<13>;
	.reg .b32 	%r<44>;
	.reg .b32 	%f<68>;
	.reg .b64 	%rd<53>;

	ld.param.u64 	%rd4, [_Z24gemmBackwardWeightKernelPKfS0_Pfiii_param_0];
	ld.param.u64 	%rd5, [_Z24gemmBackwardWeightKernelPKfS0_Pfiii_param_1];
	ld.param.u64 	%rd3, [_Z24gemmBackwardWeightKernelPKfS0_Pfiii_param_2];
	ld.param.u32 	%r20, [_Z24gemmBackwardWeightKernelPKfS0_Pfiii_param_3];
	ld.param.u32 	%r21, [_Z24gemmBackwardWeightKernelPKfS0_Pfiii_param_4];
	ld.param.u32 	%r22, [_Z24gemmBackwardWeightKernelPKfS0_Pfiii_param_5];
	cvta.to.global.u64 	%rd1, %rd5;
	cvta.to.global.u64 	%rd2, %rd4;
	mov.u32 	%r23, %ctaid.y;
	mov.u32 	%r24, %ntid.y;
	mov.u32 	%r25, %tid.y;
	mad.lo.s32 	%r1, %r23, %r24, %r25;
	mov.u32 	%r26, %ctaid.x;
	mov.u32 	%r27, %ntid.x;
	mov.u32 	%r28, %tid.x;
	mad.lo.s32 	%r2, %r26, %r27, %r28;
	setp.ge.s32 	%p1, %r1, %r21;
	setp.ge.s32 	%p2, %r2, %r22;
	or.pred  	%p3, %p1, %p2;
	@%p3 bra 	$L__BB8_14;
	setp.lt.s32 	%p4, %r20, 1;
	mov.f32 	%f67, 0f00000000;
	@%p4 bra 	$L__BB8_13;
	and.b32  	%r3, %r20, 7;
	setp.lt.u32 	%p5, %r20, 8;
	mov.f32 	%f67, 0f00000000;
	mov.b32 	%r42, 0;
	@%p5 bra 	$L__BB8_5;
	and.b32  	%r42, %r20, 2147483640;
	neg.s32 	%r40, %r42;
	shl.b32 	%r6, %r22, 3;
	shl.b32 	%r7, %r21, 3;
	mov.f32 	%f67, 0f00000000;
	mul.wide.s32 	%rd10, %r21, 4;
	mul.wide.s32 	%rd12, %r22, 4;
	mov.u32 	%r38, %r1;
	mov.u32 	%r39, %r2;
$L__BB8_4:
	.pragma "nounroll";
	mul.wide.s32 	%rd6, %r38, 4;
	add.s64 	%rd7, %rd2, %rd6;
	ld.global.f32 	%f17, [%rd7];
	mul.wide.s32 	%rd8, %r39, 4;
	add.s64 	%rd9, %rd1, %rd8;
	ld.global.f32 	%f18, [%rd9];
	fma.rn.f32 	%f19, %f17, %f18, %f67;
	add.s64 	%rd11, %rd7, %rd10;
	ld.global.f32 	%f20, [%rd11];
	add.s64 	%rd13, %rd9, %rd12;
	ld.global.f32 	%f21, [%rd13];
	fma.rn.f32 	%f22, %f20, %f21, %f19;
	add.s64 	%rd14, %rd11, %rd10;
	ld.global.f32 	%f23, [%rd14];
	add.s64 	%rd15, %rd13, %rd12;
	ld.global.f32 	%f24, [%rd15];
	fma.rn.f32 	%f25, %f23, %f24, %f22;
	add.s64 	%rd16, %rd14, %rd10;
	ld.global.f32 	%f26, [%rd16];
	add.s64 	%rd17, %rd15, %rd12;
	ld.global.f32 	%f27, [%rd17];
	fma.rn.f32 	%f28, %f26, %f27, %f25;
	add.s64 	%rd18, %rd16, %rd10;
	ld.global.f32 	%f29, [%rd18];
	add.s64 	%rd19, %rd17, %rd12;
	ld.global.f32 	%f30, [%rd19];
	fma.rn.f32 	%f31, %f29, %f30, %f28;
	add.s64 	%rd20, %rd18, %rd10;
	ld.global.f32 	%f32, [%rd20];
	add.s64 	%rd21, %rd19, %rd12;
	ld.global.f32 	%f33, [%rd21];
	fma.rn.f32 	%f34, %f32, %f33, %f31;
	add.s64 	%rd22, %rd20, %rd10;
	ld.global.f32 	%f35, [%rd22];
	add.s64 	%rd23, %rd21, %rd12;
	ld.global.f32 	%f36, [%rd23];
	fma.rn.f32 	%f37, %f35, %f36, %f34;
	add.s64 	%rd24, %rd22, %rd10;
	ld.global.f32 	%f38, [%rd24];
	add.s64 	%rd25, %rd23, %rd12;
	ld.global.f32 	%f39, [%rd25];
	fma.rn.f32 	%f67, %f38, %f39, %f37;
	add.s32 	%r40, %r40, 8;
	add.s32 	%r39, %r39, %r6;
	add.s32 	%r38, %r38, %r7;
	setp.ne.s32 	%p6, %r40, 0;
	@%p6 bra 	$L__BB8_4;
$L__BB8_5:
	setp.eq.s32 	%p7, %r3, 0;
	@%p7 bra 	$L__BB8_13;
	and.b32  	%r15, %r20, 3;
	setp.lt.u32 	%p8, %r3, 4;
	@%p8 bra 	$L__BB8_8;
	mad.lo.s32 	%r30, %r42, %r21, %r1;
	mul.wide.s32 	%rd26, %r30, 4;
	add.s64 	%rd27, %rd2, %rd26;
	ld.global.f32 	%f41, [%rd27];
	mad.lo.s32 	%r31, %r42, %r22, %r2;
	mul.wide.s32 	%rd28, %r31, 4;
	add.s64 	%rd29, %rd1, %rd28;
	ld.global.f32 	%f42, [%rd29];
	fma.rn.f32 	%f43, %f41, %f42, %f67;
	mul.wide.s32 	%rd30, %r21, 4;
	add.s64 	%rd31, %rd27, %rd30;
	ld.global.f32 	%f44, [%rd31];
	mul.wide.s32 	%rd32, %r22, 4;
	add.s64 	%rd33, %rd29, %rd32;
	ld.global.f32 	%f45, [%rd33];
	fma.rn.f32 	%f46, %f44, %f45, %f43;
	add.s64 	%rd34, %rd31, %rd30;
	ld.global.f32 	%f47, [%rd34];
	add.s64 	%rd35, %rd33, %rd32;
	ld.global.f32 	%f48, [%rd35];
	fma.rn.f32 	%f49, %f47, %f48, %f46;
	add.s64 	%rd36, %rd34, %rd30;
	ld.global.f32 	%f50, [%rd36];
	add.s64 	%rd37, %rd35, %rd32;
	ld.global.f32 	%f51, [%rd37];
	fma.rn.f32 	%f67, %f50, %f51, %f49;
	add.s32 	%r42, %r42, 4;
$L__BB8_8:
	setp.eq.s32 	%p9, %r15, 0;
	@%p9 bra 	$L__BB8_13;
	setp.eq.s32 	%p10, %r15, 1;
	@%p10 bra 	$L__BB8_11;
	mad.lo.s32 	%r32, %r42, %r21, %r1;
	mul.wide.s32 	%rd38, %r32, 4;
	add.s64 	%rd39, %rd2, %rd38;
	ld.global.f32 	%f53, [%rd39];
	mad.lo.s32 	%r33, %r42, %r22, %r2;
	mul.wide.s32 	%rd40, %r33, 4;
	add.s64 	%rd41, %rd1, %rd40;
	ld.global.f32 	%f54, [%rd41];
	fma.rn.f32 	%f55, %f53, %f54, %f67;
	mul.wide.s32 	%rd42, %r21, 4;
	add.s64 	%rd43, %rd39, %rd42;
	ld.global.f32 	%f56, [%rd43];
	mul.wide.s32 	%rd44, %r22, 4;
	add.s64 	%rd45, %rd41, %rd44;
	ld.global.f32 	%f57, [%rd45];
	fma.rn.f32 	%f67, %f56, %f57, %f55;
	add.s32 	%r42, %r42, 2;
$L__BB8_11:
	and.b32  	%r34, %r20, 1;
	setp.eq.b32 	%p11, %r34, 1;
	not.pred 	%p12, %p11;
	@%p12 bra 	$L__BB8_13;
	mad.lo.s32 	%r35, %r42, %r21, %r1;
	mul.wide.s32 	%rd46, %r35, 4;
	add.s64 	%rd47, %rd2, %rd46;
	ld.global.f32 	%f58, [%rd47];
	mad.lo.s32 	%r36, %r42, %r22, %r2;
	mul.wide.s32 	%rd48, %r36, 4;
	add.s64 	%rd49, %rd1, %rd48;
	ld.global.f32 	%f59, [%rd49];
	fma.rn.f32 	%f67, %f58, %f59, %f67;
$L__BB8_13:
	mad.lo.s32 	%r37, %r22, %r1, %r2;
	cvta.to.global.u64 	%rd50, %rd3;
	mul.wide.s32 	%rd51, %r37, 4;
	add.s64 	%rd52, %rd50, %rd51;
	st.global.f32 	[%rd52], %f67;
$L__BB8_14:
	ret;

}
	// .globl	_Z18biasBackwardKernelPKfPfii
.visible .entry _Z18biasBackwardKernelPKfPfii(
	.param .u64 .ptr .align 1 _Z18biasBackwardKernelPKfPfii_param_0,
	.param .u64 .ptr .align 1 _Z18biasBackwardKernelPKfPfii_param_1,
	.param .u32 _Z18biasBackwardKernelPKfPfii_param_2,
	.param .u32 _Z18biasBackwardKernelPKfPfii_param_3
)
{
	.reg .pred 	%p<11>;
	.reg .b32 	%r<38>;
	.reg .b32 	%f<83>;
	.reg .b64 	%rd<43>;

	ld.param.u64 	%rd3, [_Z18biasBackwardKernelPKfPfii_param_0];
	ld.param.u64 	%rd2, [_Z18biasBackwardKernelPKfPfii_param_1];
	ld.param.u32 	%r23, [_Z18biasBackwardKernelPKfPfii_param_2];
	ld.param.u32 	%r24, [_Z18biasBackwardKernelPKfPfii_param_3];
	cvta.to.global.u64 	%rd1, %rd3;
	mov.u32 	%r25, %ctaid.x;
	mov.u32 	%r26, %ntid.x;
	mov.u32 	%r27, %tid.x;
	mad.lo.s32 	%r1, %r25, %r26, %r27;
	setp.ge.s32 	%p1, %r1, %r24;
	@%p1 bra 	$L__BB9_15;
	setp.lt.s32 	%p2, %r23, 1;
	mov.f32 	%f82, 0f00000000;
	@%p2 bra 	$L__BB9_14;
	and.b32  	%r2, %r23, 15;
	setp.lt.u32 	%p3, %r23, 16;
	mov.f32 	%f82, 0f00000000;
	mov.b32 	%r34, 0;
	@%p3 bra 	$L__BB9_5;
	and.b32  	%r34, %r23, 2147483632;
	neg.s32 	%r32, %r34;
	shl.b32 	%r5, %r24, 4;
	mov.f32 	%f82, 0f00000000;
	mul.wide.s32 	%rd6, %r24, 4;
	mov.u32 	%r31, %r1;
$L__BB9_4:
	.pragma "nounroll";
	mul.wide.s32 	%rd4, %r31, 4;
	add.s64 	%rd5, %rd1, %rd4;
	ld.global.f32 	%f18, [%rd5];
	add.f32 	%f19, %f82, %f18;
	add.s64 	%rd7, %rd5, %rd6;
	ld.global.f32 	%f20, [%rd7];
	add.f32 	%f21, %f19, %f20;
	add.s64 	%rd8, %rd7, %rd6;
	ld.global.f32 	%f22, [%rd8];
	add.f32 	%f23, %f21, %f22;
	add.s64 	%rd9, %rd8, %rd6;
	ld.global.f32 	%f24, [%rd9];
	add.f32 	%f25, %f23, %f24;
	add.s64 	%rd10, %rd9, %rd6;
	ld.global.f32 	%f26, [%rd10];
	add.f32 	%f27, %f25, %f26;
	add.s64 	%rd11, %rd10, %rd6;
	ld.global.f32 	%f28, [%rd11];
	add.f32 	%f29, %f27, %f28;
	add.s64 	%rd12, %rd11, %rd6;
	ld.global.f32 	%f30, [%rd12];
	add.f32 	%f31, %f29, %f30;
	add.s64 	%rd13, %rd12, %rd6;
	ld.global.f32 	%f32, [%rd13];
	add.f32 	%f33, %f31, %f32;
	add.s64 	%rd14, %rd13, %rd6;
	ld.global.f32 	%f34, [%rd14];
	add.f32 	%f35, %f33, %f34;
	add.s64 	%rd15, %rd14, %rd6;
	ld.global.f32 	%f36, [%rd15];
	add.f32 	%f37, %f35, %f36;
	add.s64 	%rd16, %rd15, %rd6;
	ld.global.f32 	%f38, [%rd16];
	add.f32 	%f39, %f37, %f38;
	add.s64 	%rd17, %rd16, %rd6;
	ld.global.f32 	%f40, [%rd17];
	add.f32 	%f41, %f39, %f40;
	add.s64 	%rd18, %rd17, %rd6;
	ld.global.f32 	%f42, [%rd18];
	add.f32 	%f43, %f41, %f42;
	add.s64 	%rd19, %rd18, %rd6;
	ld.global.f32 	%f44, [%rd19];
	add.f32 	%f45, %f43, %f44;
	add.s64 	%rd20, %rd19, %rd6;
	ld.global.f32 	%f46, [%rd20];
	add.f32 	%f47, %f45, %f46;
	add.s64 	%rd21, %rd20, %rd6;
	ld.global.f32 	%f48, [%rd21];
	add.f32 	%f82, %f47, %f48;
	add.s32 	%r32, %r32, 16;
	add.s32 	%r31, %r31, %r5;
	setp.ne.s32 	%p4, %r32, 0;
	@%p4 bra 	$L__BB9_4;
$L__BB9_5:
	setp.eq.s32 	%p5, %r2, 0;
	@%p5 bra 	$L__BB9_14;
	and.b32  	%r11, %r23, 7;
	setp.lt.u32 	%p6, %r2, 8;
	@%p6 bra 	$L__BB9_8;
	mad.lo.s32 	%r29, %r34, %r24, %r1;
	mul.wide.s32 	%rd22, %r29, 4;
	add.s64 	%rd23, %rd1, %rd22;
	ld.global.f32 	%f50, [%rd23];
	add.f32 	%f51, %f82, %f50;
	mul.wide.s32 	%rd24, %r24, 4;
	add.s64 	%rd25, %rd23, %rd24;
	ld.global.f32 	%f52, [%rd25];
	add.f32 	%f53, %f51, %f52;
	add.s64 	%rd26, %rd25, %rd24;
	ld.global.f32 	%f54, [%rd26];
	add.f32 	%f55, %f53, %f54;
	add.s64 	%rd27, %rd26, %rd24;
	ld.global.f32 	%f56, [%rd27];
	add.f32 	%f57, %f55, %f56;
	add.s64 	%rd28, %rd27, %rd24;
	ld.global.f32 	%f58, [%rd28];
	add.f32 	%f59, %f57, %f58;
	add.s64 	%rd29, %rd28, %rd24;
	ld.global.f32 	%f60, [%rd29];
	add.f32 	%f61, %f59, %f60;
	add.s64 	%rd30, %rd29, %rd24;
	ld.global.f32 	%f62, [%rd30];
	add.f32 	%f63, %f61, %f62;
	add.s64 	%rd31, %rd30, %rd24;
	ld.global.f32 	%f64, [%rd31];
	add.f32 	%f82, %f63, %f64;
	add.s32 	%r34, %r34, 8;
$L__BB9_8:
	setp.eq.s32 	%p7, %r11, 0;
	@%p7 bra 	$L__BB9_14;
	and.b32  	%r14, %r23, 3;
	setp.lt.u32 	%p8, %r11, 4;
	@%p8 bra 	$L__BB9_11;
	mad.lo.s32 	%r30, %r34, %r24, %r1;
	mul.wide.s32 	%rd32, %r30, 4;
	add.s64 	%rd33, %rd1, %rd32;
	ld.global.f32 	%f66, [%rd33];
	add.f32 	%f67, %f82, %f66;
	mul.wide.s32 	%rd34, %r24, 4;
	add.s64 	%rd35, %rd33, %rd34;
	ld.global.f32 	%f68, [%rd35];
	add.f32 	%f69, %f67, %f68;
	add.s64 	%rd36, %rd35, %rd34;
	ld.global.f32 	%f70, [%rd36];
	add.f32 	%f71, %f69, %f70;
	add.s64 	%rd37, %rd36, %rd34;
	ld.global.f32 	%f72, [%rd37];
	add.f32 	%f82, %f71, %f72;
	add.s32 	%r34, %r34, 4;
$L__BB9_11:
	setp.eq.s32 	%p9, %r14, 0;
	@%p9 bra 	$L__BB9_14;
	mad.lo.s32 	%r37, %r34, %r24, %r1;
	neg.s32 	%r36, %r14;
$L__BB9_13:
	.pragma "nounroll";
	mul.wide.s32 	%rd38, %r37, 4;
	add.s64 	%rd39, %rd1, %rd38;
	ld.global.f32 	%f73, [%rd39];
	add.f32 	%f82, %f82, %f73;
	add.s32 	%r37, %r37, %r24;
	add.s32 	%r36, %r36, 1;
	setp.ne.s32 	%p10, %r36, 0;
	@%p10 bra 	$L__BB9_13;
$L__BB9_14:
	cvta.to.global.u64 	%rd40, %rd2;
	mul.wide.s32 	%rd41, %r1, 4;
	add.s64 	%rd42, %rd40, %rd41;
	st.global.f32 	[%rd42], %f82;
$L__BB9_15:
	ret;

}
	// .globl	_Z18reluBackwardKernelPfPKfi
.visible .entry _Z18reluBackwardKernelPfPKfi(
	.param .u64 .ptr .align 1 _Z18reluBackwardKernelPfPKfi_param_0,
	.param .u64 .ptr .align 1 _Z18reluBackwardKernelPfPKfi_param_1,
	.param .u32 _Z18reluBackwardKernelPfPKfi_param_2
)
{
	.reg .pred 	%p<3>;
	.reg .b32 	%r<7>;
	.reg .b32 	%f<2>;
	.reg .b64 	%rd<9>;

	ld.param.u64 	%rd1, [_Z18reluBackwardKernelPfPKfi_param_0];
	ld.param.u64 	%rd2, [_Z18reluBackwardKernelPfPKfi_param_1];
	ld.param.u32 	%r2, [_Z18reluBackwardKernelPfPKfi_param_2];
	mov.u32 	%r3, %ctaid.x;
	mov.u32 	%r4, %ntid.x;
	mov.u32 	%r5, %tid.x;
	mad.lo.s32 	%r1, %r3, %r4, %r5;
	setp.ge.s32 	%p1, %r1, %r2;
	@%p1 bra 	$L__BB10_3;
	cvta.to.global.u64 	%rd3, %rd2;
	mul.wide.s32 	%rd4, %r1, 4;
	add.s64 	%rd5, %rd3, %rd4;
	ld.global.f32 	%f1, [%rd5];
	setp.gtu.f32 	%p2, %f1, 0f00000000;
	@%p2 bra 	$L__BB10_3;
	cvta.to.global.u64 	%rd6, %rd1;
	add.s64 	%rd8, %rd6, %rd4;
	mov.b32 	%r6, 0;
	st.global.u32 	[%rd8], %r6;
$L__BB10_3:
	ret;

}
	// .globl	_Z19updateWeightsKernelPfPKfif
.visible .entry _Z19updateWeightsKernelPfPKfif(
	.param .u64 .ptr .align 1 _Z19updateWeightsKernelPfPKfif_param_0,
	.param .u64 .ptr .align 1 _Z19updateWeightsKernelPfPKfif_param_1,
	.param .u32 _Z19updateWeightsKernelPfPKfif_param_2,
	.param .f32 _Z19updateWeightsKernelPfPKfif_param_3
)
{
	.reg .pred 	%p<2>;
	.reg .b32 	%r<6>;
	.reg .b32 	%f<6>;
	.reg .b64 	%rd<8>;

	ld.param.u64 	%rd1, [_Z19updateWeightsKernelPfPKfif_param_0];
	ld.param.u64 	%rd2, [_Z19updateWeightsKernelPfPKfif_param_1];
	ld.param.u32 	%r2, [_Z19updateWeightsKernelPfPKfif_param_2];
	ld.param.f32 	%f1, [_Z19updateWeightsKernelPfPKfif_param_3];
	mov.u32 	%r3, %ctaid.x;
	mov.u32 	%r4, %ntid.x;
	mov.u32 	%r5, %tid.x;
	mad.lo.s32 	%r1, %r3, %r4, %r5;
	setp.ge.s32 	%p1, %r1, %r2;
	@%p1 bra 	$L__BB11_2;
	cvta.to.global.u64 	%rd3, %rd2;
	cvta.to.global.u64 	%rd4, %rd1;
	mul.wide.s32 	%rd5, %r1, 4;
	add.s64 	%rd6, %rd3, %rd5;
	ld.global.f32 	%f2, [%rd6];
	mul.f32 	%f3, %f1, %f2;
	add.s64 	%rd7, %rd4, %rd5;
	ld.global.f32 	%f4, [%rd7];
	sub.f32 	%f5, %f4, %f3;
	st.global.f32 	[%rd7], %f5;
$L__BB11_2:
	ret;

}


// ===== COMPILED SASS (sm_100) =====

	.target	sm_100

	.elftype	@"ET_EXEC"


//--------------------- .note.nv.tkinfo           --------------------------
	.section	.note.nv.tkinfo,"",@"SHT_NOTE"
	.sectionflags	@"SHF_NOTE_NV_TKINFO"
	.tkinfo
        /*0018*/ 	.word	0x00000002
        /*0030*/ 	.string	""
        /*0030*/ 	.string	"ptxas"
        /*0030*/ 	.string	"Cuda compilation tools, release 13.0, V13.0.88"
        /*0030*/ 	.string	"Build cuda_13.0.r13.0/compiler.36424714_0"
        /*0030*/ 	.string	"-arch sm_100 -m 64 "



//--------------------- .note.nv.cuinfo           --------------------------
	.section	.note.nv.cuinfo,"",@"SHT_NOTE"
	.sectionflags	@"SHF_NOTE_NV_CUINFO"
        /*0018*/ 	.short	0x0002
        /*001a*/ 	.short	0x0064
        /*001c*/ 	.short	0x0082
	.zero		2


//--------------------- .nv.info                  --------------------------
	.section	.nv.info,"",@"SHT_CUDA_INFO"
	.align	4


	//----- nvinfo : EIATTR_REGCOUNT
	.align		4
        /*0000*/ 	.byte	0x04, 0x2f
        /*0002*/ 	.short	(.L_1 - .L_0)
	.align		4
.L_0:
        /*0004*/ 	.word	index@(_Z17initWeightsKernelPfi)
        /*0008*/ 	.word	0x0000000a


	//----- nvinfo : EIATTR_FRAME_SIZE
	.align		4
.L_1:
        /*000c*/ 	.byte	0x04, 0x11
        /*000e*/ 	.short	(.L_3 - .L_2)
	.align		4
.L_2:
        /*0010*/ 	.word	index@(_Z17initWeightsKernelPfi)
        /*0014*/ 	.word	0x00000000


	//----- nvinfo : EIATTR_REGCOUNT
	.align		4
.L_3:
        /*0018*/ 	.byte	0x04, 0x2f
        /*001a*/ 	.short	(.L_5 - .L_4)
	.align		4
.L_4:
        /*001c*/ 	.word	index@(_Z15reduceSumKernelPfS_i)
        /*0020*/ 	.word	0x0000000a


	//----- nvinfo : EIATTR_FRAME_SIZE
	.align		4
.L_5:
        /*0024*/ 	.byte	0x04, 0x11
        /*0026*/ 	.short	(.L_7 - .L_6)
	.align		4
.L_6:
        /*0028*/ 	.word	index@(_Z15reduceSumKernelPfS_i)
        /*002c*/ 	.word	0x00000000


	//----- nvinfo : EIATTR_REGCOUNT
	.align		4
.L_7:
        /*0030*/ 	.byte	0x04, 0x2f
        /*0032*/ 	.short	(.L_9 - .L_8)
	.align		4
.L_8:
        /*0034*/ 	.word	index@(_Z20simpleGemmBiasKernelPKfS0_S0_Pfiii)
        /*0038*/ 	.word	0x00000020


	//----- nvinfo : EIATTR_FRAME_SIZE
	.align		4
.L_9:
        /*003c*/ 	.byte	0x04, 0x11
        /*003e*/ 	.short	(.L_11 - .L_10)
	.align		4
.L_10:
        /*0040*/ 	.word	index@(_Z20simpleGemmBiasKernelPKfS0_S0_Pfiii)
        /*0044*/ 	.word	0x00000000


	//----- nvinfo : EIATTR_REGCOUNT
	.align		4
.L_11:
        /*0048*/ 	.byte	0x04, 0x2f
        /*004a*/ 	.short	(.L_13 - .L_12)
	.align		4
.L_12:
        /*004c*/ 	.word	index@(_Z10reluKernelPfi)
        /*0050*/ 	.word	0x00000008


	//----- nvinfo : EIATTR_FRAME_SIZE
	.align		4
.L_13:
        /*0054*/ 	.byte	0x04, 0x11
        /*0056*/ 	.short	(.L_15 - .L_14)
	.align		4
.L_14:
        /*0058*/ 	.word	index@(_Z10reluKernelPfi)
        /*005c*/ 	.word	0x00000000


	//----- nvinfo : EIATTR_REGCOUNT
	.align		4
.L_15:
        /*0060*/ 	.byte	0x04, 0x2f
        /*0062*/ 	.short	(.L_17 - .L_16)
	.align		4
.L_16:
        /*0064*/ 	.word	index@(_Z13softmaxKernelPfii)
        /*0068*/ 	.word	0x0000001e


	//----- nvinfo : EIATTR_FRAME_SIZE
	.align		4
.L_17:
        /*006c*/ 	.byte	0x04, 0x11
        /*006e*/ 	.short	(.L_19 - .L_18)
	.align		4
.L_18:
        /*0070*/ 	.word	index@($__internal_1_$__cuda_sm3x_div_rn_noftz_f32_slowpath)
        /*0074*/ 	.word	0x00000000


	//----- nvinfo : EIATTR_FRAME_SIZE
	.align		4
.L_19:
        /*0078*/ 	.byte	0x04, 0x11
        /*007a*/ 	.short	(.L_21 - .L_20)
	.align		4
.L_20:
        /*007c*/ 	.word	index@(_Z13softmaxKernelPfii)
        /*0080*/ 	.word	0x00000000


	//----- nvinfo : EIATTR_REGCOUNT
	.align		4
.L_21:
        /*0084*/ 	.byte	0x04, 0x2f
        /*0086*/ 	.short	(.L_23 - .L_22)
	.align		4
.L_22:
        /*0088*/ 	.word	index@(_Z18crossEntropyKernelPKfPKiPfii)
        /*008c*/ 	.word	0x0000000c


	//----- nvinfo : EIATTR_FRAME_SIZE
	.align		4
.L_23:
        /*0090*/ 	.byte	0x04, 0x11
        /*0092*/ 	.short	(.L_25 - .L_24)
	.align		4
.L_24:
        /*0094*/ 	.word	index@(_Z18crossEntropyKernelPKfPKiPfii)
        /*0098*/ 	.word	0x00000000


	//----- nvinfo : EIATTR_REGCOUNT
	.align		4
.L_25:
        /*009c*/ 	.byte	0x04, 0x2f
        /*009e*/ 	.short	(.L_27 - .L_26)
	.align		4
.L_26:
        /*00a0*/ 	.word	index@(_Z18lossBackwardKernelPKfPKiPfii)
        /*00a4*/ 	.word	0x00000010


	//----- nvinfo : EIATTR_FRAME_SIZE
	.align		4
.L_27:
        /*00a8*/ 	.byte	0x04, 0x11
        /*00aa*/ 	.short	(.L_29 - .L_28)
	.align		4
.L_28:
        /*00ac*/ 	.word	index@($__internal_0_$__cuda_sm3x_div_rn_noftz_f32_slowpath)
        /*00b0*/ 	.word	0x00000000


	//----- nvinfo : EIATTR_FRAME_SIZE
	.align		4
.L_29:
        /*00b4*/ 	.byte	0x04, 0x11
        /*00b6*/ 	.short	(.L_31 - .L_30)
	.align		4
.L_30:
        /*00b8*/ 	.word	index@(_Z18lossBackwardKernelPKfPKiPfii)
        /*00bc*/ 	.word	0x00000000


	//----- nvinfo : EIATTR_REGCOUNT
	.align		4
.L_31:
        /*00c0*/ 	.byte	0x04, 0x2f
        /*00c2*/ 	.short	(.L_33 - .L_32)
	.align		4
.L_32:
        /*00c4*/ 	.word	index@(_Z23gemmBackwardInputKernelPKfS0_Pfiii)
        /*00c8*/ 	.word	0x0000001f


	//----- nvinfo : EIATTR_FRAME_SIZE
	.align		4
.L_33:
        /*00cc*/ 	.byte	0x04, 0x11
        /*00ce*/ 	.short	(.L_35 - .L_34)
	.align		4
.L_34:
        /*00d0*/ 	.word	index@(_Z23gemmBackwardInputKernelPKfS0_Pfiii)
        /*00d4*/ 	.word	0x00000000


	//----- nvinfo : EIATTR_REGCOUNT
	.align		4
.L_35:
        /*00d8*/ 	.byte	0x04, 0x2f
        /*00da*/ 	.short	(.L_37 - .L_36)
	.align		4
.L_36:
        /*00dc*/ 	.word	index@(_Z24gemmBackwardWeightKernelPKfS0_Pfiii)
        /*00e0*/ 	.word	0x00000020


	//----- nvinfo : EIATTR_FRAME_SIZE
	.align		4
.L_37:
        /*00e4*/ 	.byte	0x04, 0x11
        /*00e6*/ 	.short	(.L_39 - .L_38)
	.align		4
.L_38:
        /*00e8*/ 	.word	index@(_Z24gemmBackwardWeightKernelPKfS0_Pfiii)
        /*00ec*/ 	.word	0x00000000


	//----- nvinfo : EIATTR_REGCOUNT
	.align		4
.L_39:
        /*00f0*/ 	.byte	0x04, 0x2f
        /*00f2*/ 	.short	(.L_41 - .L_40)
	.align		4
.L_40:
        /*00f4*/ 	.word	index@(_Z18biasBackwardKernelPKfPfii)
        /*00f8*/ 	.word	0x00000020


	//----- nvinfo : EIATTR_FRAME_SIZE
	.align		4
.L_41:
        /*00fc*/ 	.byte	0x04, 0x11
        /*00fe*/ 	.short	(.L_43 - .L_42)
	.align		4
.L_42:
        /*0100*/ 	.word	index@(_Z18biasBackwardKernelPKfPfii)
        /*0104*/ 	.word	0x00000000


	//----- nvinfo : EIATTR_REGCOUNT
	.align		4
.L_43:
        /*0108*/ 	.byte	0x04, 0x2f
        /*010a*/ 	.short	(.L_45 - .L_44)
	.align		4
.L_44:
        /*010c*/ 	.word	index@(_Z18reluBackwardKernelPfPKfi)
        /*0110*/ 	.word	0x00000008


	//----- nvinfo : EIATTR_FRAME_SIZE
	.align		4
.L_45:
        /*0114*/ 	.byte	0x04, 0x11
        /*0116*/ 	.short	(.L_47 - .L_46)
	.align		4
.L_46:
        /*0118*/ 	.word	index@(_Z18reluBackwardKernelPfPKfi)
        /*011c*/ 	.word	0x00000000


	//----- nvinfo : EIATTR_REGCOUNT
	.align		4
.L_47:
        /*0120*/ 	.byte	0x04, 0x2f
        /*0122*/ 	.short	(.L_49 - .L_48)
	.align		4
.L_48:
        /*0124*/ 	.word	index@(_Z19updateWeightsKernelPfPKfif)
        /*0128*/ 	.word	0x0000000a


	//----- nvinfo : EIATTR_FRAME_SIZE
	.align		4
.L_49:
        /*012c*/ 	.byte	0x04, 0x11
        /*012e*/ 	.short	(.L_51 - .L_50)
	.align		4
.L_50:
        /*0130*/ 	.word	index@(_Z19updateWeightsKernelPfPKfif)
        /*0134*/ 	.word	0x00000000


	//----- nvinfo : EIATTR_MIN_STACK_SIZE
	.align		4
.L_51:
        /*0138*/ 	.byte	0x04, 0x12
        /*013a*/ 	.short	(.L_53 - .L_52)
	.align		4
.L_52:
        /*013c*/ 	.word	index@(_Z19updateWeightsKernelPfPKfif)
        /*0140*/ 	.word	0x00000000


	//----- nvinfo : EIATTR_MIN_STACK_SIZE
	.align		4
.L_53:
        /*0144*/ 	.byte	0x04, 0x12
        /*0146*/ 	.short	(.L_55 - .L_54)
	.align		4
.L_54:
        /*0148*/ 	.word	index@(_Z18reluBackwardKernelPfPKfi)
        /*014c*/ 	.word	0x00000000


	//----- nvinfo : EIATTR_MIN_STACK_SIZE
	.align		4
.L_55:
        /*0150*/ 	.byte	0x04, 0x12
        /*0152*/ 	.short	(.L_57 - .L_56)
	.align		4
.L_56:
        /*0154*/ 	.word	index@(_Z18biasBackwardKernelPKfPfii)
        /*0158*/ 	.word	0x00000000


	//----- nvinfo : EIATTR_MIN_STACK_SIZE
	.align		4
.L_57:
        /*015c*/ 	.byte	0x04, 0x12
        /*015e*/ 	.short	(.L_59 - .L_58)
	.align		4
.L_58:
        /*0160*/ 	.word	index@(_Z24gemmBackwardWeightKernelPKfS0_Pfiii)
        /*0164*/ 	.word	0x00000000


	//----- nvinfo : EIATTR_MIN_STACK_SIZE
	.align		4
.L_59:
        /*0168*/ 	.byte	0x04, 0x12
        /*016a*/ 	.short	(.L_61 - .L_60)
	.align		4
.L_60:
        /*016c*/ 	.word	index@(_Z23gemmBackwardInputKernelPKfS0_Pfiii)
        /*0170*/ 	.word	0x00000000


	//----- nvinfo : EIATTR_MIN_STACK_SIZE
	.align		4
.L_61:
        /*0174*/ 	.byte	0x04, 0x12
        /*0176*/ 	.short	(.L_63 - .L_62)
	.align		4
.L_62:
        /*0178*/ 	.word	index@(_Z18lossBackwardKernelPKfPKiPfii)
        /*017c*/ 	.word	0x00000000


	//----- nvinfo : EIATTR_MIN_STACK_SIZE
	.align		4
.L_63:
        /*0180*/ 	.byte	0x04, 0x12
        /*0182*/ 	.short	(.L_65 - .L_64)
	.align		4
.L_64:
        /*0184*/ 	.word	index@(_Z18crossEntropyKernelPKfPKiPfii)
        /*0188*/ 	.word	0x00000000


	//----- nvinfo : EIATTR_MIN_STACK_SIZE
	.align		4
.L_65:
        /*018c*/ 	.byte	0x04, 0x12
        /*018e*/ 	.short	(.L_67 - .L_66)
	.align		4
.L_66:
        /*0190*/ 	.word	index@(_Z13softmaxKernelPfii)
        /*0194*/ 	.word	0x00000000


	//----- nvinfo : EIATTR_MIN_STACK_SIZE
	.align		4
.L_67:
        /*0198*/ 	.byte	0x04, 0x12
        /*019a*/ 	.short	(.L_69 - .L_68)
	.align		4
.L_68:
        /*019c*/ 	.word	index@(_Z10reluKernelPfi)
        /*01a0*/ 	.word	0x00000000


	//----- nvinfo : EIATTR_MIN_STACK_SIZE
	.align		4
.L_69:
        /*01a4*/ 	.byte	0x04, 0x12
        /*01a6*/ 	.short	(.L_71 - .L_70)
	.align		4
.L_70:
        /*01a8*/ 	.word	index@(_Z20simpleGemmBiasKernelPKfS0_S0_Pfiii)
        /*01ac*/ 	.word	0x00000000


	//----- nvinfo : EIATTR_MIN_STACK_SIZE
	.align		4
.L_71:
        /*01b0*/ 	.byte	0x04, 0x12
        /*01b2*/ 	.short	(.L_73 - .L_72)
	.align		4
.L_72:
        /*01b4*/ 	.word	index@(_Z15reduceSumKernelPfS_i)
        /*01b8*/ 	.word	0x00000000


	//----- nvinfo : EIATTR_MIN_STACK_SIZE
	.align		4
.L_73:
        /*01bc*/ 	.byte	0x04, 0x12
        /*01be*/ 	.short	(.L_75 - .L_74)
	.align		4
.L_74:
        /*01c0*/ 	.word	index@(_Z17initWeightsKernelPfi)
        /*01c4*/ 	.word	0x00000000
.L_75:


//--------------------- .nv.compat                --------------------------
	.section	.nv.compat,"",@"SHT_CUDA_COMPAT_INFO"
	.align	4
        /*0000*/ 	.byte	0x02, 0x09, 0x00, 0x00, 0x02, 0x02, 0x01, 0x00, 0x02, 0x05, 0x05, 0x00, 0x03, 0x07, 0x01, 0x01
        /*0010*/ 	.byte	0x02, 0x03, 0x00, 0x00, 0x02, 0x06, 0x01, 0x00, 0x04, 0x0b, 0x08, 0x00, 0x01, 0x00, 0x00, 0x00
        /*0020*/ 	.byte	0x00, 0x00, 0x00, 0x00


//--------------------- .nv.info._Z19updateWeightsKernelPfPKfif --------------------------
	.section	.nv.info._Z19updateWeightsKernelPfPKfif,"",@"SHT_CUDA_INFO"
	.sectionflags	@""
	.align	4


	//----- nvinfo : EIATTR_CUDA_API_VERSION
	.align		4
        /*0000*/ 	.byte	0x04, 0x37
        /*0002*/ 	.short	(.L_77 - .L_76)
.L_76:
        /*0004*/ 	.word	0x00000082


	//----- nvinfo : EIATTR_KPARAM_INFO
	.align		4
.L_77:
        /*0008*/ 	.byte	0x04, 0x17
        /*000a*/ 	.short	(.L_79 - .L_78)
.L_78:
        /*000c*/ 	.word	0x00000000
        /*0010*/ 	.short	0x0003
        /*0012*/ 	.short	0x0014
        /*0014*/ 	.byte	0x00, 0xf0, 0x11, 0x00


	//----- nvinfo : EIATTR_KPARAM_INFO
	.align		4
.L_79:
        /*0018*/ 	.byte	0x04, 0x17
        /*001a*/ 	.short	(.L_81 - .L_80)
.L_80:
        /*001c*/ 	.word	0x00000000
        /*0020*/ 	.short	0x0002
        /*0022*/ 	.short	0x0010
        /*0024*/ 	.byte	0x00, 0xf0, 0x11, 0x00


	//----- nvinfo : EIATTR_KPARAM_INFO
	.align		4
.L_81:
        /*0028*/ 	.byte	0x04, 0x17
        /*002a*/ 	.short	(.L_83 - .L_82)
.L_82:
        /*002c*/ 	.word	0x00000000
        /*0030*/ 	.short	0x0001
        /*0032*/ 	.short	0x0008
        /*0034*/ 	.byte	0x00, 0xf5, 0x21, 0x00


	//----- nvinfo : EIATTR_KPARAM_INFO
	.align		4
.L_83:
        /*0038*/ 	.byte	0x04, 0x17
        /*003a*/ 	.short	(.L_85 - .L_84)
.L_84:
        /*003c*/ 	.word	0x00000000
        /*0040*/ 	.short	0x0000
        /*0042*/ 	.short	0x0000
        /*0044*/ 	.byte	0x00, 0xf5, 0x21, 0x00


	//----- nvinfo : EIATTR_SPARSE_MMA_MASK
	.align		4
.L_85:
        /*0048*/ 	.byte	0x03, 0x50
        /*004a*/ 	.short	0x0000


	//----- nvinfo : EIATTR_MAXREG_COUNT
	.align		4
        /*004c*/ 	.byte	0x03, 0x1b
        /*004e*/ 	.short	0x00ff


	//----- nvinfo : EIATTR_MERCURY_ISA_VERSION
	.align		4
        /*0050*/ 	.byte	0x03, 0x5f
        /*0052*/ 	.short	0x0101


	//----- nvinfo : EIATTR_VRC_CTA_INIT_COUNT
	.align		4
        /*0054*/ 	.byte	0x02, 0x4a
	.zero		1
	.zero		1


	//----- nvinfo : EIATTR_EXIT_INSTR_OFFSETS
	.align		4
        /*0058*/ 	.byte	0x04, 0x1c
        /*005a*/ 	.short	(.L_87 - .L_86)


	//   ....[0]....
.L_86:
        /*005c*/ 	.word	0x00000070


	//   ....[1]....
        /*0060*/ 	.word	0x00000120


	//----- nvinfo : EIATTR_CBANK_PARAM_SIZE
	.align		4
.L_87:
        /*0064*/ 	.byte	0x03, 0x19
        /*0066*/ 	.short	0x0018


	//----- nvinfo : EIATTR_PARAM_CBANK
	.align		4
        /*0068*/ 	.byte	0x04, 0x0a
        /*006a*/ 	.short	(.L_89 - .L_88)
	.align		4
.L_88:
        /*006c*/ 	.word	index@(.nv.constant0._Z19updateWeightsKernelPfPKfif)
        /*0070*/ 	.short	0x0380
        /*0072*/ 	.short	0x0018


	//----- nvinfo : EIATTR_SW_WAR
	.align		4
.L_89:
        /*0074*/ 	.byte	0x04, 0x36
        /*0076*/ 	.short	(.L_91 - .L_90)
.L_90:
        /*0078*/ 	.word	0x00000008
.L_91:


//--------------------- .nv.info._Z18reluBackwardKernelPfPKfi --------------------------
	.section	.nv.info._Z18reluBackwardKernelPfPKfi,"",@"SHT_CUDA_INFO"
	.sectionflags	@""
	.align	4


	//----- nvinfo : EIATTR_CUDA_API_VERSION
	.align		4
        /*0000*/ 	.byte	0x04, 0x37
        /*0002*/ 	.short	(.L_93 - .L_92)
.L_92:
        /*0004*/ 	.word	0x00000082


	//----- nvinfo : EIATTR_KPARAM_INFO
	.align		4
.L_93:
        /*0008*/ 	.byte	0x04, 0x17
        /*000a*/ 	.short	(.L_95 - .L_94)
.L_94:
        /*000c*/ 	.word	0x00000000
        /*0010*/ 	.short	0x0002
        /*0012*/ 	.short	0x0010
        /*0014*/ 	.byte	0x00, 0xf0, 0x11, 0x00


	//----- nvinfo : EIATTR_KPARAM_INFO
	.align		4
.L_95:
        /*0018*/ 	.byte	0x04, 0x17
        /*001a*/ 	.short	(.L_97 - .L_96)
.L_96:
        /*001c*/ 	.word	0x00000000
        /*0020*/ 	.short	0x0001
        /*0022*/ 	.short	0x0008
        /*0024*/ 	.byte	0x00, 0xf5, 0x21, 0x00


	//----- nvinfo : EIATTR_KPARAM_INFO
	.align		4
.L_97:
        /*0028*/ 	.byte	0x04, 0x17
        /*002a*/ 	.short	(.L_99 - .L_98)
.L_98:
        /*002c*/ 	.word	0x00000000
        /*0030*/ 	.short	0x0000
        /*0032*/ 	.short	0x0000
        /*0034*/ 	.byte	0x00, 0xf5, 0x21, 0x00


	//----- nvinfo : EIATTR_SPARSE_MMA_MASK
	.align		4
.L_99:
        /*0038*/ 	.byte	0x03, 0x50
        /*003a*/ 	.short	0x0000


	//----- nvinfo : EIATTR_MAXREG_COUNT
	.align		4
        /*003c*/ 	.byte	0x03, 0x1b
        /*003e*/ 	.short	0x00ff


	//----- nvinfo : EIATTR_MERCURY_ISA_VERSION
	.align		4
        /*0040*/ 	.byte	0x03, 0x5f
        /*0042*/ 	.short	0x0101


	//----- nvinfo : EIATTR_VRC_CTA_INIT_COUNT
	.align		4
        /*0044*/ 	.byte	0x02, 0x4a
	.zero		1
	.zero		1


	//----- nvinfo : EIATTR_EXIT_INSTR_OFFSETS
	.align		4
        /*0048*/ 	.byte	0x04, 0x1c
        /*004a*/ 	.short	(.L_101 - .L_100)


	//   ....[0]....
.L_100:
        /*004c*/ 	.word	0x00000070


	//   ....[1]....
        /*0050*/ 	.word	0x000000d0


	//   ....[2]....
        /*0054*/ 	.word	0x00000110


	//----- nvinfo : EIATTR_CBANK_PARAM_SIZE
	.align		4
.L_101:
        /*0058*/ 	.byte	0x03, 0x19
        /*005a*/ 	.short	0x0014


	//----- nvinfo : EIATTR_PARAM_CBANK
	.align		4
        /*005c*/ 	.byte	0x04, 0x0a
        /*005e*/ 	.short	(.L_103 - .L_102)
	.align		4
.L_102:
        /*0060*/ 	.word	index@(.nv.constant0._Z18reluBackwardKernelPfPKfi)
        /*0064*/ 	.short	0x0380
        /*0066*/ 	.short	0x0014


	//----- nvinfo : EIATTR_SW_WAR
	.align		4
.L_103:
        /*0068*/ 	.byte	0x04, 0x36
        /*006a*/ 	.short	(.L_105 - .L_104)
.L_104:
        /*006c*/ 	.word	0x00000008
.L_105:


//--------------------- .nv.info._Z18biasBackwardKernelPKfPfii --------------------------
	.section	.nv.info._Z18biasBackwardKernelPKfPfii,"",@"SHT_CUDA_INFO"
	.sectionflags	@""
	.align	4


	//----- nvinfo : EIATTR_CUDA_API_VERSION
	.align		4
        /*0000*/ 	.byte	0x04, 0x37
        /*0002*/ 	.short	(.L_107 - .L_106)
.L_106:
        /*0004*/ 	.word	0x00000082


	//----- nvinfo : EIATTR_KPARAM_INFO
	.align		4
.L_107:
        /*0008*/ 	.byte	0x04, 0x17
        /*000a*/ 	.short	(.L_109 - .L_108)
.L_108:
        /*000c*/ 	.word	0x00000000
        /*0010*/ 	.short	0x0003
        /*0012*/ 	.short	0x0014
        /*0014*/ 	.byte	0x00, 0xf0, 0x11, 0x00


	//----- nvinfo : EIATTR_KPARAM_INFO
	.align		4
.L_109:
        /*0018*/ 	.byte	0x04, 0x17
        /*001a*/ 	.short	(.L_111 - .L_110)
.L_110:
        /*001c*/ 	.word	0x00000000
        /*0020*/ 	.short	0x0002
        /*0022*/ 	.short	0x0010
        /*0024*/ 	.byte	0x00, 0xf0, 0x11, 0x00


	//----- nvinfo : EIATTR_KPARAM_INFO
	.align		4
.L_111:
        /*0028*/ 	.byte	0x04, 0x17
        /*002a*/ 	.short	(.L_113 - .L_112)
.L_112:
        /*002c*/ 	.word	0x00000000
        /*0030*/ 	.short	0x0001
        /*0032*/ 	.short	0x0008
        /*0034*/ 	.byte	0x00, 0xf5, 0x21, 0x00


	//----- nvinfo : EIATTR_KPARAM_INFO
	.align		4
.L_113:
        /*0038*/ 	.byte	0x04, 0x17
        /*003a*/ 	.short	(.L_115 - .L_114)
.L_114:
        /*003c*/ 	.word	0x00000000
        /*0040*/ 	.short	0x0000
        /*0042*/ 	.short	0x0000
        /*0044*/ 	.byte	0x00, 0xf5, 0x21, 0x00


	//----- nvinfo : EIATTR_SPARSE_MMA_MASK
	.align		4
.L_115:
        /*0048*/ 	.byte	0x03, 0x50
        /*004a*/ 	.short	0x0000


	//----- nvinfo : EIATTR_MAXREG_COUNT
	.align		4
        /*004c*/ 	.byte	0x03, 0x1b
        /*004e*/ 	.short	0x00ff


	//----- nvinfo : EIATTR_MERCURY_ISA_VERSION
	.align		4
        /*0050*/ 	.byte	0x03, 0x5f
        /*0052*/ 	.short	0x0101


	//----- nvinfo : EIATTR_VRC_CTA_INIT_COUNT
	.align		4
        /*0054*/ 	.byte	0x02, 0x4a
	.zero		1
	.zero		1


	//----- nvinfo : EIATTR_EXIT_INSTR_OFFSETS
	.align		4
        /*0058*/ 	.byte	0x04, 0x1c
        /*005a*/ 	.short	(.L_117 - .L_116)


	//   ....[0]....
.L_116:
        /*005c*/ 	.word	0x00000070


	//   ....[1]....
        /*0060*/ 	.word	0x000008e0


	//----- nvinfo : EIATTR_CBANK_PARAM_SIZE
	.align		4
.L_117:
        /*0064*/ 	.byte	0x03, 0x19
        /*0066*/ 	.short	0x0018


	//----- nvinfo : EIATTR_PARAM_CBANK
	.align		4
        /*0068*/ 	.byte	0x04, 0x0a
        /*006a*/ 	.short	(.L_119 - .L_118)
	.align		4
.L_118:
        /*006c*/ 	.word	index@(.nv.constant0._Z18biasBackwardKernelPKfPfii)
        /*0070*/ 	.short	0x0380
        /*0072*/ 	.short	0x0018


	//----- nvinfo : EIATTR_SW_WAR
	.align		4
.L_119:
        /*0074*/ 	.byte	0x04, 0x36
        /*0076*/ 	.short	(.L_121 - .L_120)
.L_120:
        /*0078*/ 	.word	0x00000008
.L_121:


//--------------------- .nv.info._Z24gemmBackwardWeightKernelPKfS0_Pfiii --------------------------
	.section	.nv.info._Z24gemmBackwardWeightKernelPKfS0_Pfiii,"",@"SHT_CUDA_INFO"
	.sectionflags	@""
	.align	4


	//----- nvinfo : EIATTR_CUDA_API_VERSION
	.align		4
        /*0000*/ 	.byte	0x04, 0x37
        /*0002*/ 	.short	(.L_123 - .L_122)
.L_122:
        /*0004*/ 	.word	0x00000082


	//----- nvinfo : EIATTR_KPARAM_INFO
	.align		4
.L_123:
        /*0008*/ 	.byte	0x04, 0x17
        /*000a*/ 	.short	(.L_125 - .L_124)
.L_124:
        /*000c*/ 	.word	0x00000000
        /*0010*/ 	.short	0x0005
        /*0012*/ 	.short	0x0020
        /*0014*/ 	.byte	0x00, 0xf0, 0x11, 0x00


	//----- nvinfo : EIATTR_KPARAM_INFO
	.align		4
.L_125:
        /*0018*/ 	.byte	0x04, 0x17
        /*001a*/ 	.short	(.L_127 - .L_126)
.L_126:
        /*001c*/ 	.word	0x00000000
        /*0020*/ 	.short	0x0004
        /*0022*/ 	.short	0x001c
        /*0024*/ 	.byte	0x00, 0xf0, 0x11, 0x00


	//----- nvinfo : EIATTR_KPARAM_INFO
	.align		4
.L_127:
        /*0028*/ 	.byte	0x04, 0x17
        /*002a*/ 	.short	(.L_129 - .L_128)
.L_128:
        /*002c*/ 	.word	0x00000000
        /*0030*/ 	.short	0x0003
        /*0032*/ 	.short	0x0018
        /*0034*/ 	.byte	0x00, 0xf0, 0x11, 0x00


	//----- nvinfo : EIATTR_KPARAM_INFO
	.align		4
.L_129:
        /*0038*/ 	.byte	0x04, 0x17
        /*003a*/ 	.short	(.L_131 - .L_130)
.L_130:
        /*003c*/ 	.word	0x00000000
        /*0040*/ 	.short	0x0002
        /*0042*/ 	.short	0x0010
        /*0044*/ 	.byte	0x00, 0xf5, 0x21, 0x00


	//----- nvinfo : EIATTR_KPARAM_INFO
	.align		4
.L_131:
        /*0048*/ 	.byte	0x04, 0x17
        /*004a*/ 	.short	(.L_133 - .L_132)
.L_132:
        /*004c*/ 	.word	0x00000000
        /*0050*/ 	.short	0x0001
        /*0052*/ 	.short	0x0008
        /*0054*/ 	.byte	0x00, 0xf5, 0x21, 0x00


	//----- nvinfo : EIATTR_KPARAM_INFO
	.align		4
.L_133:
        /*0058*/ 	.byte	0x04, 0x17
        /*005a*/ 	.short	(.L_135 - .L_134)
.L_134:
        /*005c*/ 	.word	0x00000000
        /*0060*/ 	.short	0x0000
        /*0062*/ 	.short	0x0000
        /*0064*/ 	.byte	0x00, 0xf5, 0x21, 0x00


	//----- nvinfo : EIATTR_SPARSE_MMA_MASK
	.align		4
.L_135:
        /*0068*/ 	.byte	0x03, 0x50
        /*006a*/ 	.short	0x0000


	//----- nvinfo : EIATTR_MAXREG_COUNT
	.align		4
        /*006c*/ 	.byte	0x03, 0x1b
        /*006e*/ 	.short	0x00ff


	//----- nvinfo : EIATTR_MERCURY_ISA_VERSION
	.align		4
        /*0070*/ 	.byte	0x03, 0x5f
        /*0072*/ 	.short	0x0101


	//----- nvinfo : EIATTR_VRC_CTA_INIT_COUNT
	.align		4
        /*0074*/ 	.byte	0x02, 0x4a
	.zero		1
	.zero		1


	//----- nvinfo : EIATTR_EXIT_INSTR_OFFSETS
	.align		4
        /*0078*/ 	.byte	0x04, 0x1c
        /*007a*/ 	.short	(.L_137 - .L_136)


	//   ....[0]....
.L_136:
        /*007c*/ 	.word	0x000000d0


	//   ....[1]....
        /*0080*/ 	.word	0x000008b0


	//----- nvinfo : EIATTR_CBANK_PARAM_SIZE
	.align		4
.L_137:
        /*0084*/ 	.byte	0x03, 0x19
        /*0086*/ 	.short	0x0024


	//----- nvinfo : EIATTR_PARAM_CBANK
	.align		4
        /*0088*/ 	.byte	0x04, 0x0a
        /*008a*/ 	.short	(.L_139 - .L_138)
	.align		4
.L_138:
        /*008c*/ 	.word	index@(.nv.constant0._Z24gemmBackwardWeightKernelPKfS0_Pfiii)
        /*0090*/ 	.short	0x0380
        /*0092*/ 	.short	0x0024


	//----- nvinfo : EIATTR_SW_WAR
	.align		4
.L_139:
        /*0094*/ 	.byte	0x04, 0x36
        /*0096*/ 	.short	(.L_141 - .L_140)
.L_140:
        /*0098*/ 	.word	0x00000008
.L_141:


//--------------------- .nv.info._Z23gemmBackwardInputKernelPKfS0_Pfiii --------------------------
	.section	.nv.info._Z23gemmBackwardInputKernelPKfS0_Pfiii,"",@"SHT_CUDA_INFO"
	.sectionflags	@""
	.align	4


	//----- nvinfo : EIATTR_CUDA_API_VERSION
	.align		4
        /*0000*/ 	.byte	0x04, 0x37
        /*0002*/ 	.short	(.L_143 - .L_142)
.L_142:
        /*0004*/ 	.word	0x00000082


	//----- nvinfo : EIATTR_KPARAM_INFO
	.align		4
.L_143:
        /*0008*/ 	.byte	0x04, 0x17
        /*000a*/ 	.short	(.L_145 - .L_144)
.L_144:
        /*000c*/ 	.word	0x00000000
        /*0010*/ 	.short	0x0005
        /*0012*/ 	.short	0x0020
        /*0014*/ 	.byte	0x00, 0xf0, 0x11, 0x00


	//----- nvinfo : EIATTR_KPARAM_INFO
	.align		4
.L_145:
        /*0018*/ 	.byte	0x04, 0x17
        /*001a*/ 	.short	(.L_147 - .L_146)
.L_146:
        /*001c*/ 	.word	0x00000000
        /*0020*/ 	.short	0x0004
        /*0022*/ 	.short	0x001c
        /*0024*/ 	.byte	0x00, 0xf0, 0x11, 0x00


	//----- nvinfo : EIATTR_KPARAM_INFO
	.align		4
.L_147:
        /*0028*/ 	.byte	0x04, 0x17
        /*002a*/ 	.short	(.L_149 - .L_148)
.L_148:
        /*002c*/ 	.word	0x00000000
        /*0030*/ 	.short	0x0003
        /*0032*/ 	.short	0x0018
        /*0034*/ 	.byte	0x00, 0xf0, 0x11, 0x00


	//----- nvinfo : EIATTR_KPARAM_INFO
	.align		4
.L_149:
        /*0038*/ 	.byte	0x04, 0x17
        /*003a*/ 	.short	(.L_151 - .L_150)
.L_150:
        /*003c*/ 	.word	0x00000000
        /*0040*/ 	.short	0x0002
        /*0042*/ 	.short	0x0010
        /*0044*/ 	.byte	0x00, 0xf5, 0x21, 0x00


	//----- nvinfo : EIATTR_KPARAM_INFO
	.align		4
.L_151:
        /*0048*/ 	.byte	0x04, 0x17
        /*004a*/ 	.short	(.L_153 - .L_152)
.L_152:
        /*004c*/ 	.word	0x00000000
        /*0050*/ 	.short	0x0001
        /*0052*/ 	.short	0x0008
        /*0054*/ 	.byte	0x00, 0xf5, 0x21, 0x00


	//----- nvinfo : EIATTR_KPARAM_INFO
	.align		4
.L_153:
        /*0058*/ 	.byte	0x04, 0x17
        /*005a*/ 	.short	(.L_155 - .L_154)
.L_154:
        /*005c*/ 	.word	0x00000000
        /*0060*/ 	.short	0x0000
        /*0062*/ 	.short	0x0000
        /*0064*/ 	.byte	0x00, 0xf5, 0x21, 0x00


	//----- nvinfo : EIATTR_SPARSE_MMA_MASK
	.align		4
.L_155:
        /*0068*/ 	.byte	0x03, 0x50
        /*006a*/ 	.short	0x0000


	//----- nvinfo : EIATTR_MAXREG_COUNT
	.align		4
        /*006c*/ 	.byte	0x03, 0x1b
        /*006e*/ 	.short	0x00ff


	//----- nvinfo : EIATTR_MERCURY_ISA_VERSION
	.align		4
        /*0070*/ 	.byte	0x03, 0x5f
        /*0072*/ 	.short	0x0101


	//----- nvinfo : EIATTR_VRC_CTA_INIT_COUNT
	.align		4
        /*0074*/ 	.byte	0x02, 0x4a
	.zero		1
	.zero		1


	//----- nvinfo : EIATTR_EXIT_INSTR_OFFSETS
	.align		4
        /*0078*/ 	.byte	0x04, 0x1c
        /*007a*/ 	.short	(.L_157 - .L_156)


	//   ....[0]....
.L_156:
        /*007c*/ 	.word	0x000000c0


	//   ....[1]....
        /*0080*/ 	.word	0x00000bd0


	//----- nvinfo : EIATTR_CBANK_PARAM_SIZE
	.align		4
.L_157:
        /*0084*/ 	.byte	0x03, 0x19
        /*0086*/ 	.short	0x0024


	//----- nvinfo : EIATTR_PARAM_CBANK
	.align		4
        /*0088*/ 	.byte	0x04, 0x0a
        /*008a*/ 	.short	(.L_159 - .L_158)
	.align		4
.L_158:
        /*008c*/ 	.word	index@(.nv.constant0._Z23gemmBackwardInputKernelPKfS0_Pfiii)
        /*0090*/ 	.short	0x0380
        /*0092*/ 	.short	0x0024


	//----- nvinfo : EIATTR_SW_WAR
	.align		4
.L_159:
        /*0094*/ 	.byte	0x04, 0x36
        /*0096*/ 	.short	(.L_161 - .L_160)
.L_160:
        /*0098*/ 	.word	0x00000008
.L_161:


//--------------------- .nv.info._Z18lossBackwardKernelPKfPKiPfii --------------------------
	.section	.nv.info._Z18lossBackwardKernelPKfPKiPfii,"",@"SHT_CUDA_INFO"
	.sectionflags	@""
	.align	4


	//----- nvinfo : EIATTR_CUDA_API_VERSION
	.align		4
        /*0000*/ 	.byte	0x04, 0x37
        /*0002*/ 	.short	(.L_163 - .L_162)
.L_162:
        /*0004*/ 	.word	0x00000082


	//----- nvinfo : EIATTR_KPARAM_INFO
	.align		4
.L_163:
        /*0008*/ 	.byte	0x04, 0x17
        /*000a*/ 	.short	(.L_165 - .L_164)
.L_164:
        /*000c*/ 	.word	0x00000000
        /*0010*/ 	.short	0x0004
        /*0012*/ 	.short	0x001c
        /*0014*/ 	.byte	0x00, 0xf0, 0x11, 0x00


	//----- nvinfo : EIATTR_KPARAM_INFO
	.align		4
.L_165:
        /*0018*/ 	.byte	0x04, 0x17
        /*001a*/ 	.short	(.L_167 - .L_166)
.L_166:
        /*001c*/ 	.word	0x00000000
        /*0020*/ 	.short	0x0003
        /*0022*/ 	.short	0x0018
        /*0024*/ 	.byte	0x00, 0xf0, 0x11, 0x00


	//----- nvinfo : EIATTR_KPARAM_INFO
	.align		4
.L_167:
        /*0028*/ 	.byte	0x04, 0x17
        /*002a*/ 	.short	(.L_169 - .L_168)
.L_168:
        /*002c*/ 	.word	0x00000000
        /*0030*/ 	.short	0x0002
        /*0032*/ 	.short	0x0010
        /*0034*/ 	.byte	0x00, 0xf5, 0x21, 0x00


	//----- nvinfo : EIATTR_KPARAM_INFO
	.align		4
.L_169:
        /*0038*/ 	.byte	0x04, 0x17
        /*003a*/ 	.short	(.L_171 - .L_170)
.L_170:
        /*003c*/ 	.word	0x00000000
        /*0040*/ 	.short	0x0001
        /*0042*/ 	.short	0x0008
        /*0044*/ 	.byte	0x00, 0xf5, 0x21, 0x00


	//----- nvinfo : EIATTR_KPARAM_INFO
	.align		4
.L_171:
        /*0048*/ 	.byte	0x04, 0x17
        /*004a*/ 	.short	(.L_173 - .L_172)
.L_172:
        /*004c*/ 	.word	0x00000000
        /*0050*/ 	.short	0x0000
        /*0052*/ 	.short	0x0000
        /*0054*/ 	.byte	0x00, 0xf5, 0x21, 0x00


	//----- nvinfo : EIATTR_SPARSE_MMA_MASK
	.align		4
.L_173:
        /*0058*/ 	.byte	0x03, 0x50
        /*005a*/ 	.short	0x0000


	//----- nvinfo : EIATTR_MAXREG_COUNT
	.align		4
        /*005c*/ 	.byte	0x03, 0x1b
        /*005e*/ 	.short	0x00ff


	//----- nvinfo : EIATTR_MERCURY_ISA_VERSION
	.align		4
        /*0060*/ 	.byte	0x03, 0x5f
        /*0062*/ 	.short	0x0101


	//----- nvinfo : EIATTR_VRC_CTA_INIT_COUNT
	.align		4
        /*0064*/ 	.byte	0x02, 0x4a
	.zero		1
	.zero		1


	//----- nvinfo : EIATTR_EXIT_INSTR_OFFSETS
	.align		4
        /*0068*/ 	.byte	0x04, 0x1c
        /*006a*/ 	.short	(.L_175 - .L_174)


	//   ....[0]....
.L_174:
        /*006c*/ 	.word	0x000000c0


	//   ....[1]....
        /*0070*/ 	.word	0x00000280


	//----- nvinfo : EIATTR_CRS_STACK_SIZE
	.align		4
.L_175:
        /*0074*/ 	.byte	0x04, 0x1e
        /*0076*/ 	.short	(.L_177 - .L_176)
.L_176:
        /*0078*/ 	.word	0x00000000


	//----- nvinfo : EIATTR_CBANK_PARAM_SIZE
	.align		4
.L_177:
        /*007c*/ 	.byte	0x03, 0x19
        /*007e*/ 	.short	0x0020


	//----- nvinfo : EIATTR_PARAM_CBANK
	.align		4
        /*0080*/ 	.byte	0x04, 0x0a
        /*0082*/ 	.short	(.L_179 - .L_178)
	.align		4
.L_178:
        /*0084*/ 	.word	index@(.nv.constant0._Z18lossBackwardKernelPKfPKiPfii)
        /*0088*/ 	.short	0x0380
        /*008a*/ 	.short	0x0020


	//----- nvinfo : EIATTR_SW_WAR
	.align		4
.L_179:
        /*008c*/ 	.byte	0x04, 0x36
        /*008e*/ 	.short	(.L_181 - .L_180)
.L_180:
        /*0090*/ 	.word	0x00000008
.L_181:


//--------------------- .nv.info._Z18crossEntropyKernelPKfPKiPfii --------------------------
	.section	.nv.info._Z18crossEntropyKernelPKfPKiPfii,"",@"SHT_CUDA_INFO"
	.sectionflags	@""
	.align	4


	//----- nvinfo : EIATTR_CUDA_API_VERSION
	.align		4
        /*0000*/ 	.byte	0x04, 0x37
        /*0002*/ 	.short	(.L_183 - .L_182)
.L_182:
        /*0004*/ 	.word	0x00000082


	//----- nvinfo : EIATTR_KPARAM_INFO
	.align		4
.L_183:
        /*0008*/ 	.byte	0x04, 0x17
        /*000a*/ 	.short	(.L_185 - .L_184)
.L_184:
        /*000c*/ 	.word	0x00000000
        /*0010*/ 	.short	0x0004
        /*0012*/ 	.short	0x001c
        /*0014*/ 	.byte	0x00, 0xf0, 0x11, 0x00


	//----- nvinfo : EIATTR_KPARAM_INFO
	.align		4
.L_185:
        /*0018*/ 	.byte	0x04, 0x17
        /*001a*/ 	.short	(.L_187 - .L_186)
.L_186:
        /*001c*/ 	.word	0x00000000
        /*0020*/ 	.short	0x0003
        /*0022*/ 	.short	0x0018
        /*0024*/ 	.byte	0x00, 0xf0, 0x11, 0x00


	//----- nvinfo : EIATTR_KPARAM_INFO
	.align		4
.L_187:
        /*0028*/ 	.byte	0x04, 0x17
        /*002a*/ 	.short	(.L_189 - .L_188)
.L_188:
        /*002c*/ 	.word	0x00000000
        /*0030*/ 	.short	0x0002
        /*0032*/ 	.short	0x0010
        /*0034*/ 	.byte	0x00, 0xf5, 0x21, 0x00


	//----- nvinfo : EIATTR_KPARAM_INFO
	.align		4
.L_189:
        /*0038*/ 	.byte	0x04, 0x17
        /*003a*/ 	.short	(.L_191 - .L_190)
.L_190:
        /*003c*/ 	.word	0x00000000
        /*0040*/ 	.short	0x0001
        /*0042*/ 	.short	0x0008
        /*0044*/ 	.byte	0x00, 0xf5, 0x21, 0x00


	//----- nvinfo : EIATTR_KPARAM_INFO
	.align		4
.L_191:
        /*0048*/ 	.byte	0x04, 0x17
        /*004a*/ 	.short	(.L_193 - .L_192)
.L_192:
        /*004c*/ 	.word	0x00000000
        /*0050*/ 	.short	0x0000
        /*0052*/ 	.short	0x0000
        /*0054*/ 	.byte	0x00, 0xf5, 0x21, 0x00


	//----- nvinfo : EIATTR_SPARSE_MMA_MASK
	.align		4
.L_193:
        /*0058*/ 	.byte	0x03, 0x50
        /*005a*/ 	.short	0x0000


	//----- nvinfo : EIATTR_MAXREG_COUNT
	.align		4
        /*005c*/ 	.byte	0x03, 0x1b
        /*005e*/ 	.short	0x00ff


	//----- nvinfo : EIATTR_MERCURY_ISA_VERSION
	.align		4
        /*0060*/ 	.byte	0x03, 0x5f
        /*0062*/ 	.short	0x0101


	//----- nvinfo : EIATTR_VRC_CTA_INIT_COUNT
	.align		4
        /*0064*/ 	.byte	0x02, 0x4a
	.zero		1
	.zero		1


	//----- nvinfo : EIATTR_EXIT_INSTR_OFFSETS
	.align		4
        /*0068*/ 	.byte	0x04, 0x1c
        /*006a*/ 	.short	(.L_195 - .L_194)


	//   ....[0]....
.L_194:
        /*006c*/ 	.word	0x00000070


	//   ....[1]....
        /*0070*/ 	.word	0x000002b0


	//----- nvinfo : EIATTR_CBANK_PARAM_SIZE
	.align		4
.L_195:
        /*0074*/ 	.byte	0x03, 0x19
        /*0076*/ 	.short	0x0020


	//----- nvinfo : EIATTR_PARAM_CBANK
	.align		4
        /*0078*/ 	.byte	0x04, 0x0a
        /*007a*/ 	.short	(.L_197 - .L_196)
	.align		4
.L_196:
        /*007c*/ 	.word	index@(.nv.constant0._Z18crossEntropyKernelPKfPKiPfii)
        /*0080*/ 	.short	0x0380
        /*0082*/ 	.short	0x0020


	//----- nvinfo : EIATTR_SW_WAR
	.align		4
.L_197:
        /*0084*/ 	.byte	0x04, 0x36
        /*0086*/ 	.short	(.L_199 - .L_198)
.L_198:
        /*0088*/ 	.word	0x00000008
.L_199:


//--------------------- .nv.info._Z13softmaxKernelPfii --------------------------
	.section	.nv.info._Z13softmaxKernelPfii,"",@"SHT_CUDA_INFO"
	.sectionflags	@""
	.align	4


	//----- nvinfo : EIATTR_CUDA_API_VERSION
	.align		4
        /*0000*/ 	.byte	0x04, 0x37
        /*0002*/ 	.short	(.L_201 - .L_200)
.L_200:
        /*0004*/ 	.word	0x00000082


	//----- nvinfo : EIATTR_KPARAM_INFO
	.align		4
.L_201:
        /*0008*/ 	.byte	0x04, 0x17
        /*000a*/ 	.short	(.L_203 - .L_202)
.L_202:
        /*000c*/ 	.word	0x00000000
        /*0010*/ 	.short	0x0002
        /*0012*/ 	.short	0x000c
        /*0014*/ 	.byte	0x00, 0xf0, 0x11, 0x00


	//----- nvinfo : EIATTR_KPARAM_INFO
	.align		4
.L_203:
        /*0018*/ 	.byte	0x04, 0x17
        /*001a*/ 	.short	(.L_205 - .L_204)
.L_204:
        /*001c*/ 	.word	0x00000000
        /*0020*/ 	.short	0x0001
        /*0022*/ 	.short	0x0008
        /*0024*/ 	.byte	0x00, 0xf0, 0x11, 0x00


	//----- nvinfo : EIATTR_KPARAM_INFO
	.align		4
.L_205:
        /*0028*/ 	.byte	0x04, 0x17
        /*002a*/ 	.short	(.L_207 - .L_206)
.L_206:
        /*002c*/ 	.word	0x00000000
        /*0030*/ 	.short	0x0000
        /*0032*/ 	.short	0x0000
        /*0034*/ 	.byte	0x00, 0xf5, 0x21, 0x00


	//----- nvinfo : EIATTR_SPARSE_MMA_MASK
	.align		4
.L_207:
        /*0038*/ 	.byte	0x03, 0x50
        /*003a*/ 	.short	0x0000


	//----- nvinfo : EIATTR_MAXREG_COUNT
	.align		4
        /*003c*/ 	.byte	0x03, 0x1b
        /*003e*/ 	.short	0x00ff


	//----- nvinfo : EIATTR_MERCURY_ISA_VERSION
	.align		4
        /*0040*/ 	.byte	0x03, 0x5f
        /*0042*/ 	.short	0x0101


	//----- nvinfo : EIATTR_VRC_CTA_INIT_COUNT
	.align		4
        /*0044*/ 	.byte	0x02, 0x4a
	.zero		1
	.zero		1


	//----- nvinfo : EIATTR_EXIT_INSTR_OFFSETS
	.align		4
        /*0048*/ 	.byte	0x04, 0x1c
        /*004a*/ 	.short	(.L_209 - .L_208)


	//   ....[0]....
.L_208:
        /*004c*/ 	.word	0x00000070


	//   ....[1]....
        /*0050*/ 	.word	0x00001570


	//   ....[2]....
        /*0054*/ 	.word	0x00002610


	//   ....[3]....
        /*0058*/ 	.word	0x00002e70


	//   ....[4]....
        /*005c*/ 	.word	0x000032f0


	//   ....[5]....
        /*0060*/ 	.word	0x00003470


	//----- nvinfo : EIATTR_CRS_STACK_SIZE
	.align		4
.L_209:
        /*0064*/ 	.byte	0x04, 0x1e
        /*0066*/ 	.short	(.L_211 - .L_210)
.L_210:
        /*0068*/ 	.word	0x00000000


	//----- nvinfo : EIATTR_CBANK_PARAM_SIZE
	.align		4
.L_211:
        /*006c*/ 	.byte	0x03, 0x19
        /*006e*/ 	.short	0x0010


	//----- nvinfo : EIATTR_PARAM_CBANK
	.align		4
        /*0070*/ 	.byte	0x04, 0x0a
        /*0072*/ 	.short	(.L_213 - .L_212)
	.align		4
.L_212:
        /*0074*/ 	.word	index@(.nv.constant0._Z13softmaxKernelPfii)
        /*0078*/ 	.short	0x0380
        /*007a*/ 	.short	0x0010


	//----- nvinfo : EIATTR_SW_WAR
	.align		4
.L_213:
        /*007c*/ 	.byte	0x04, 0x36
        /*007e*/ 	.short	(.L_215 - .L_214)
.L_214:
        /*0080*/ 	.word	0x00000008
.L_215:


//--------------------- .nv.info._Z10reluKernelPfi --------------------------
	.section	.nv.info._Z10reluKernelPfi,"",@"SHT_CUDA_INFO"
	.sectionflags	@""
	.align	4


	//----- nvinfo : EIATTR_CUDA_API_VERSION
	.align		4
        /*0000*/ 	.byte	0x04, 0x37
        /*0002*/ 	.short	(.L_217 - .L_216)
.L_216:
        /*0004*/ 	.word	0x00000082


	//----- nvinfo : EIATTR_KPARAM_INFO
	.align		4
.L_217:
        /*0008*/ 	.byte	0x04, 0x17
        /*000a*/ 	.short	(.L_219 - .L_218)
.L_218:
        /*000c*/ 	.word	0x00000000
        /*0010*/ 	.short	0x0001
        /*0012*/ 	.short	0x0008
        /*0014*/ 	.byte	0x00, 0xf0, 0x11, 0x00


	//----- nvinfo : EIATTR_KPARAM_INFO
	.align		4
.L_219:
        /*0018*/ 	.byte	0x04, 0x17
        /*001a*/ 	.short	(.L_221 - .L_220)
.L_220:
        /*001c*/ 	.word	0x00000000
        /*0020*/ 	.short	0x0000
        /*0022*/ 	.short	0x0000
        /*0024*/ 	.byte	0x00, 0xf5, 0x21, 0x00


	//----- nvinfo : EIATTR_SPARSE_MMA_MASK
	.align		4
.L_221:
        /*0028*/ 	.byte	0x03, 0x50
        /*002a*/ 	.short	0x0000


	//----- nvinfo : EIATTR_MAXREG_COUNT
	.align		4
        /*002c*/ 	.byte	0x03, 0x1b
        /*002e*/ 	.short	0x00ff


	//----- nvinfo : EIATTR_MERCURY_ISA_VERSION
	.align		4
        /*0030*/ 	.byte	0x03, 0x5f
        /*0032*/ 	.short	0x0101


	//----- nvinfo : EIATTR_VRC_CTA_INIT_COUNT
	.align		4
        /*0034*/ 	.byte	0x02, 0x4a
	.zero		1
	.zero		1


	//----- nvinfo : EIATTR_EXIT_INSTR_OFFSETS
	.align		4
        /*0038*/ 	.byte	0x04, 0x1c
        /*003a*/ 	.short	(.L_223 - .L_222)


	//   ....[0]....
.L_222:
        /*003c*/ 	.word	0x00000070


	//   ....[1]....
        /*0040*/ 	.word	0x000000d0


	//   ....[2]....
        /*0044*/ 	.word	0x000000f0


	//----- nvinfo : EIATTR_CBANK_PARAM_SIZE
	.align		4
.L_223:
        /*0048*/ 	.byte	0x03, 0x19
        /*004a*/ 	.short	0x000c


	//----- nvinfo : EIATTR_PARAM_CBANK
	.align		4
        /*004c*/ 	.byte	0x04, 0x0a
        /*004e*/ 	.short	(.L_225 - .L_224)
	.align		4
.L_224:
        /*0050*/ 	.word	index@(.nv.constant0._Z10reluKernelPfi)
        /*0054*/ 	.short	0x0380
        /*0056*/ 	.short	0x000c


	//----- nvinfo : EIATTR_SW_WAR
	.align		4
.L_225:
        /*0058*/ 	.byte	0x04, 0x36
        /*005a*/ 	.short	(.L_227 - .L_226)
.L_226:
        /*005c*/ 	.word	0x00000008
.L_227:


//--------------------- .nv.info._Z20simpleGemmBiasKernelPKfS0_S0_Pfiii --------------------------
	.section	.nv.info._Z20simpleGemmBiasKernelPKfS0_S0_Pfiii,"",@"SHT_CUDA_INFO"
	.sectionflags	@""
	.align	4


	//----- nvinfo : EIATTR_CUDA_API_VERSION
	.align		4
        /*0000*/ 	.byte	0x04, 0x37
        /*0002*/ 	.short	(.L_229 - .L_228)
.L_228:
        /*0004*/ 	.word	0x00000082


	//----- nvinfo : EIATTR_KPARAM_INFO
	.align		4
.L_229:
        /*0008*/ 	.byte	0x04, 0x17
        /*000a*/ 	.short	(.L_231 - .L_230)
.L_230:
        /*000c*/ 	.word	0x00000000
        /*0010*/ 	.short	0x0006
        /*0012*/ 	.short	0x0028
        /*0014*/ 	.byte	0x00, 0xf0, 0x11, 0x00


	//----- nvinfo : EIATTR_KPARAM_INFO
	.align		4
.L_231:
        /*0018*/ 	.byte	0x04, 0x17
        /*001a*/ 	.short	(.L_233 - .L_232)
.L_232:
        /*001c*/ 	.word	0x00000000
        /*0020*/ 	.short	0x0005
        /*0022*/ 	.short	0x0024
        /*0024*/ 	.byte	0x00, 0xf0, 0x11, 0x00


	//----- nvinfo : EIATTR_KPARAM_INFO
	.align		4
.L_233:
        /*0028*/ 	.byte	0x04, 0x17
        /*002a*/ 	.short	(.L_235 - .L_234)
.L_234:
        /*002c*/ 	.word	0x00000000
        /*0030*/ 	.short	0x0004
        /*0032*/ 	.short	0x0020
        /*0034*/ 	.byte	0x00, 0xf0, 0x11, 0x00


	//----- nvinfo : EIATTR_KPARAM_INFO
	.align		4
.L_235:
        /*0038*/ 	.byte	0x04, 0x17
        /*003a*/ 	.short	(.L_237 - .L_236)
.L_236:
        /*003c*/ 	.word	0x00000000
        /*0040*/ 	.short	0x0003
        /*0042*/ 	.short	0x0018
        /*0044*/ 	.byte	0x00, 0xf5, 0x21, 0x00


	//----- nvinfo : EIATTR_KPARAM_INFO
	.align		4
.L_237:
        /*0048*/ 	.byte	0x04, 0x17
        /*004a*/ 	.short	(.L_239 - .L_238)
.L_238:
        /*004c*/ 	.word	0x00000000
        /*0050*/ 	.short	0x0002
        /*0052*/ 	.short	0x0010
        /*0054*/ 	.byte	0x00, 0xf5, 0x21, 0x00


	//----- nvinfo : EIATTR_KPARAM_INFO
	.align		4
.L_239:
        /*0058*/ 	.byte	0x04, 0x17
        /*005a*/ 	.short	(.L_241 - .L_240)
.L_240:
        /*005c*/ 	.word	0x00000000
        /*0060*/ 	.short	0x0001
        /*0062*/ 	.short	0x0008
        /*0064*/ 	.byte	0x00, 0xf5, 0x21, 0x00


	//----- nvinfo : EIATTR_KPARAM_INFO
	.align		4
.L_241:
        /*0068*/ 	.byte	0x04, 0x17
        /*006a*/ 	.short	(.L_243 - .L_242)
.L_242:
        /*006c*/ 	.word	0x00000000
        /*0070*/ 	.short	0x0000
        /*0072*/ 	.short	0x0000
        /*0074*/ 	.byte	0x00, 0xf5, 0x21, 0x00


	//----- nvinfo : EIATTR_SPARSE_MMA_MASK
	.align		4
.L_243:
        /*0078*/ 	.byte	0x03, 0x50
        /*007a*/ 	.short	0x0000


	//----- nvinfo : EIATTR_MAXREG_COUNT
	.align		4
        /*007c*/ 	.byte	0x03, 0x1b
        /*007e*/ 	.short	0x00ff


	//----- nvinfo : EIATTR_MERCURY_ISA_VERSION
	.align		4
        /*0080*/ 	.byte	0x03, 0x5f
        /*0082*/ 	.short	0x0101


	//----- nvinfo : EIATTR_VRC_CTA_INIT_COUNT
	.align		4
        /*0084*/ 	.byte	0x02, 0x4a
	.zero		1
	.zero		1


	//----- nvinfo : EIATTR_EXIT_INSTR_OFFSETS
	.align		4
        /*0088*/ 	.byte	0x04, 0x1c
        /*008a*/ 	.short	(.L_245 - .L_244)


	//   ....[0]....
.L_244:
        /*008c*/ 	.word	0x000000d0


	//   ....[1]....
        /*0090*/ 	.word	0x00000930


	//----- nvinfo : EIATTR_CBANK_PARAM_SIZE
	.align		4
.L_245:
        /*0094*/ 	.byte	0x03, 0x19
        /*0096*/ 	.short	0x002c


	//----- nvinfo : EIATTR_PARAM_CBANK
	.align		4
        /*0098*/ 	.byte	0x04, 0x0a
        /*009a*/ 	.short	(.L_247 - .L_246)
	.align		4
.L_246:
        /*009c*/ 	.word	index@(.nv.constant0._Z20simpleGemmBiasKernelPKfS0_S0_Pfiii)
        /*00a0*/ 	.short	0x0380
        /*00a2*/ 	.short	0x002c


	//----- nvinfo : EIATTR_SW_WAR
	.align		4
.L_247:
        /*00a4*/ 	.byte	0x04, 0x36
        /*00a6*/ 	.short	(.L_249 - .L_248)
.L_248:
        /*00a8*/ 	.word	0x00000008
.L_249:


//--------------------- .nv.info._Z15reduceSumKernelPfS_i --------------------------
	.section	.nv.info._Z15reduceSumKernelPfS_i,"",@"SHT_CUDA_INFO"
	.sectionflags	@""
	.align	4


	//----- nvinfo : EIATTR_CUDA_API_VERSION
	.align		4
        /*0000*/ 	.byte	0x04, 0x37
        /*0002*/ 	.short	(.L_251 - .L_250)
.L_250:
        /*0004*/ 	.word	0x00000082


	//----- nvinfo : EIATTR_KPARAM_INFO
	.align		4
.L_251:
        /*0008*/ 	.byte	0x04, 0x17
        /*000a*/ 	.short	(.L_253 - .L_252)
.L_252:
        /*000c*/ 	.word	0x00000000
        /*0010*/ 	.short	0x0002
        /*0012*/ 	.short	0x0010
        /*0014*/ 	.byte	0x00, 0xf0, 0x11, 0x00


	//----- nvinfo : EIATTR_KPARAM_INFO
	.align		4
.L_253:
        /*0018*/ 	.byte	0x04, 0x17
        /*001a*/ 	.short	(.L_255 - .L_254)
.L_254:
        /*001c*/ 	.word	0x00000000
        /*0020*/ 	.short	0x0001
        /*0022*/ 	.short	0x0008
        /*0024*/ 	.byte	0x00, 0xf5, 0x21, 0x00


	//----- nvinfo : EIATTR_KPARAM_INFO
	.align		4
.L_255:
        /*0028*/ 	.byte	0x04, 0x17
        /*002a*/ 	.short	(.L_257 - .L_256)
.L_256:
        /*002c*/ 	.word	0x00000000
        /*0030*/ 	.short	0x0000
        /*0032*/ 	.short	0x0000
        /*0034*/ 	.byte	0x00, 0xf5, 0x21, 0x00


	//----- nvinfo : EIATTR_SPARSE_MMA_MASK
	.align		4
.L_257:
        /*0038*/ 	.byte	0x03, 0x50
        /*003a*/ 	.short	0x0000


	//----- nvinfo : EIATTR_MAXREG_COUNT
	.align		4
        /*003c*/ 	.byte	0x03, 0x1b
        /*003e*/ 	.short	0x00ff


	//----- nvinfo : EIATTR_NUM_BARRIERS
	.align		4
        /*0040*/ 	.byte	0x02, 0x4c
        /*0042*/ 	.byte	0x01
	.zero		1


	//----- nvinfo : EIATTR_MERCURY_ISA_VERSION
	.align		4
        /*0044*/ 	.byte	0x03, 0x5f
        /*0046*/ 	.short	0x0101


	//----- nvinfo : EIATTR_VRC_CTA_INIT_COUNT
	.align		4
        /*0048*/ 	.byte	0x02, 0x4a
	.zero		1
	.zero		1


	//----- nvinfo : EIATTR_EXIT_INSTR_OFFSETS
	.align		4
        /*004c*/ 	.byte	0x04, 0x1c
        /*004e*/ 	.short	(.L_259 - .L_258)


	//   ....[0]....
.L_258:
        /*0050*/ 	.word	0x00000200


	//   ....[1]....
        /*0054*/ 	.word	0x00000270


	//----- nvinfo : EIATTR_CBANK_PARAM_SIZE
	.align		4
.L_259:
        /*0058*/ 	.byte	0x03, 0x19
        /*005a*/ 	.short	0x0014


	//----- nvinfo : EIATTR_PARAM_CBANK
	.align		4
        /*005c*/ 	.byte	0x04, 0x0a
        /*005e*/ 	.short	(.L_261 - .L_260)
	.align		4
.L_260:
        /*0060*/ 	.word	index@(.nv.constant0._Z15reduceSumKernelPfS_i)
        /*0064*/ 	.short	0x0380
        /*0066*/ 	.short	0x0014


	//----- nvinfo : EIATTR_SW_WAR
	.align		4
.L_261:
        /*0068*/ 	.byte	0x04, 0x36
        /*006a*/ 	.short	(.L_263 - .L_262)
.L_262:
        /*006c*/ 	.word	0x00000008
.L_263:


//--------------------- .nv.info._Z17initWeightsKernelPfi --------------------------
	.section	.nv.info._Z17initWeightsKernelPfi,"",@"SHT_CUDA_INFO"
	.sectionflags	@""
	.align	4


	//----- nvinfo : EIATTR_CUDA_API_VERSION
	.align		4
        /*0000*/ 	.byte	0x04, 0x37
        /*0002*/ 	.short	(.L_265 - .L_264)
.L_264:
        /*0004*/ 	.word	0x00000082


	//----- nvinfo : EIATTR_KPARAM_INFO
	.align		4
.L_265:
        /*0008*/ 	.byte	0x04, 0x17
        /*000a*/ 	.short	(.L_267 - .L_266)
.L_266:
        /*000c*/ 	.word	0x00000000
        /*0010*/ 	.short	0x0001
        /*0012*/ 	.short	0x0008
        /*0014*/ 	.byte	0x00, 0xf0, 0x11, 0x00


	//----- nvinfo : EIATTR_KPARAM_INFO
	.align		4
.L_267:
        /*0018*/ 	.byte	0x04, 0x17
        /*001a*/ 	.short	(.L_269 - .L_268)
.L_268:
        /*001c*/ 	.word	0x00000000
        /*0020*/ 	.short	0x0000
        /*0022*/ 	.short	0x0000
        /*0024*/ 	.byte	0x00, 0xf5, 0x21, 0x00


	//----- nvinfo : EIATTR_SPARSE_MMA_MASK
	.align		4
.L_269:
        /*0028*/ 	.byte	0x03, 0x50
        /*002a*/ 	.short	0x0000


	//----- nvinfo : EIATTR_MAXREG_COUNT
	.align		4
        /*002c*/ 	.byte	0x03, 0x1b
        /*002e*/ 	.short	0x00ff


	//----- nvinfo : EIATTR_MERCURY_ISA_VERSION
	.align		4
        /*0030*/ 	.byte	0x03, 0x5f
        /*0032*/ 	.short	0x0101


	//----- nvinfo : EIATTR_VRC_CTA_INIT_COUNT
	.align		4
        /*0034*/ 	.byte	0x02, 0x4a
	.zero		1
	.zero		1


	//----- nvinfo : EIATTR_EXIT_INSTR_OFFSETS
	.align		4
        /*0038*/ 	.byte	0x04, 0x1c
        /*003a*/ 	.short	(.L_271 - .L_270)


	//   ....[0]....
.L_270:
        /*003c*/ 	.word	0x00000070


	//   ....[1]....
        /*0040*/ 	.word	0x000000f0


	//----- nvinfo : EIATTR_CBANK_PARAM_SIZE
	.align		4
.L_271:
        /*0044*/ 	.byte	0x03, 0x19
        /*0046*/ 	.short	0x000c


	//----- nvinfo : EIATTR_PARAM_CBANK
	.align		4
        /*0048*/ 	.byte	0x04, 0x0a
        /*004a*/ 	.short	(.L_273 - .L_272)
	.align		4
.L_272:
        /*004c*/ 	.word	index@(.nv.constant0._Z17initWeightsKernelPfi)
        /*0050*/ 	.short	0x0380
        /*0052*/ 	.short	0x000c


	//----- nvinfo : EIATTR_SW_WAR
	.align		4
.L_273:
        /*0054*/ 	.byte	0x04, 0x36
        /*0056*/ 	.short	(.L_275 - .L_274)
.L_274:
        /*0058*/ 	.word	0x00000008
.L_275:


//--------------------- .nv.callgraph             --------------------------
	.section	.nv.callgraph,"",@"SHT_CUDA_CALLGRAPH"
	.align	4
	.sectionentsize	8
	.align		4
        /*0000*/ 	.word	0x00000000
	.align		4
        /*0004*/ 	.word	0xffffffff
	.align		4
        /*0008*/ 	.word	0x00000000
	.align		4
        /*000c*/ 	.word	0xfffffffe
	.align		4
        /*0010*/ 	.word	0x00000000
	.align		4
        /*0014*/ 	.word	0xfffffffd
	.align		4
        /*0018*/ 	.word	0x00000000
	.align		4
        /*001c*/ 	.word	0xfffffffc


//--------------------- .text._Z19updateWeightsKernelPfPKfif --------------------------
	.section	.text._Z19updateWeightsKernelPfPKfif,"ax",@progbits
	.align	128
        .global         _Z19updateWeightsKernelPfPKfif
        .type           _Z19updateWeightsKernelPfPKfif,@function
        .size           _Z19updateWeightsKernelPfPKfif,(.L_x_134 - _Z19updateWeightsKernelPfPKfif)
        .other          _Z19updateWeightsKernelPfPKfif,@"STO_CUDA_ENTRY STV_DEFAULT"
_Z19updateWeightsKernelPfPKfif:
.text._Z19updateWeightsKernelPfPKfif:
[----:B------:R-:W-:Y:S01]  /*0000*/  LDC R1, c[0x0][0x37c] ;  /* 0x0000df00ff017b82 */ /* 0x000fe20000000800 */
[----:B------:R-:W0:Y:S07]  /*0010*/  S2R R0, SR_TID.X ;  /* 0x0000000000007919 */ /* 0x000e2e0000002100 */
[----:B------:R-:W0:Y:S01]  /*0020*/  S2UR UR4, SR_CTAID.X ;  /* 0x00000000000479c3 */ /* 0x000e220000002500 */
[----:B------:R-:W1:Y:S07]  /*0030*/  LDCU UR5, c[0x0][0x390] ;  /* 0x00007200ff0577ac */ /* 0x000e6e0008000800 */
[----:B------:R-:W0:Y:S02]  /*0040*/  LDC R7, c[0x0][0x360] ;  /* 0x0000d800ff077b82 */ /* 0x000e240000000800 */
[----:B0-----:R-:W-:-:S05]  /*0050*/  IMAD R7, R7, UR4, R0 ;  /* 0x0000000407077c24 */ /* 0x001fca000f8e0200 */
[----:B-1----:R-:W-:-:S13]  /*0060*/  ISETP.GE.AND P0, PT, R7, UR5, PT ;  /* 0x0000000507007c0c */ /* 0x002fda000bf06270 */
[----:B------:R-:W-:Y:S05]  /*0070*/  @P0 EXIT ;  /* 0x000000000000094d */ /* 0x000fea0003800000 */
[----:B------:R-:W0:Y:S01]  /*0080*/  LDC.64 R2, c[0x0][0x388] ;  /* 0x0000e200ff027b82 */ /* 0x000e220000000a00 */
[----:B------:R-:W1:Y:S01]  /*0090*/  LDCU.64 UR4, c[0x0][0x358] ;  /* 0x00006b00ff0477ac */ /* 0x000e620008000a00 */
[----:B------:R-:W2:Y:S06]  /*00a0*/  LDCU UR6, c[0x0][0x394] ;  /* 0x00007280ff0677ac */ /* 0x000eac0008000800 */
[----:B------:R-:W3:Y:S01]  /*00b0*/  LDC.64 R4, c[0x0][0x380] ;  /* 0x0000e000ff047b82 */ /* 0x000ee20000000a00 */
[----:B0-----:R-:W-:-:S06]  /*00c0*/  IMAD.WIDE R2, R7, 0x4, R2 ;  /* 0x0000000407027825 */ /* 0x001fcc00078e0202 */
[----:B-1----:R-:W2:Y:S01]  /*00d0*/  LDG.E R2, desc[UR4][R2.64] ;  /* 0x0000000402027981 */ /* 0x002ea2000c1e1900 */
[----:B---3--:R-:W-:-:S05]  /*00e0*/  IMAD.WIDE R4, R7, 0x4, R4 ;  /* 0x0000000407047825 */ /* 0x008fca00078e0204 */
[----:B------:R-:W2:Y:S02]  /*00f0*/  LDG.E R7, desc[UR4][R4.64] ;  /* 0x0000000404077981 */ /* 0x000ea4000c1e1900 */
[----:B--2---:R-:W-:-:S05]  /*0100*/  FFMA R7, -R2, UR6, R7 ;  /* 0x0000000602077c23 */ /* 0x004fca0008000107 */
[----:B------:R-:W-:Y:S01]  /*0110*/  STG.E desc[UR4][R4.64], R7 ;  /* 0x0000000704007986 */ /* 0x000fe2000c101904 */
[----:B------:R-:W-:Y:S05]  /*0120*/  EXIT ;  /* 0x000000000000794d */ /* 0x000fea0003800000 */
.L_x_0:
[----:B------:R-:W-:-:S00]  /*0130*/  BRA `(.L_x_0) ;  /* 0xfffffffc00fc7947 */ /* 0x000fc0000383ffff */
[----:B------:R-:W-:-:S00]  /*0140*/  NOP ;  /* 0x0000000000007918 */ /* 0x000fc00000000000 */
        /* <DEDUP_REMOVED lines=11> */
.L_x_134:


//--------------------- .text._Z18reluBackwardKernelPfPKfi --------------------------
	.section	.text._Z18reluBackwardKernelPfPKfi,"ax",@progbits
	.align	128
        .global         _Z18reluBackwardKernelPfPKfi
        .type           _Z18reluBackwardKernelPfPKfi,@function
        .size           _Z18reluBackwardKernelPfPKfi,(.L_x_135 - _Z18reluBackwardKernelPfPKfi)
        .other          _Z18reluBackwardKernelPfPKfi,@"STO_CUDA_ENTRY STV_DEFAULT"
_Z18reluBackwardKernelPfPKfi:
.text._Z18reluBackwardKernelPfPKfi:
        /* <DEDUP_REMOVED lines=10> */
[----:B0-----:R-:W-:-:S06]  /*00a0*/  IMAD.WIDE R2, R5, 0x4, R2 ;  /* 0x0000000405027825 */ /* 0x001fcc00078e0202 */
[----:B-1----:R-:W2:Y:S02]  /*00b0*/  LDG.E R2, desc[UR4][R2.64] ;  /* 0x0000000402027981 */ /* 0x002ea4000c1e1900 */
[----:B--2---:R-:W-:-:S13]  /*00c0*/  FSETP.GTU.AND P0, PT, R2, RZ, PT ;  /* 0x000000ff0200720b */ /* 0x004fda0003f0c000 */
[----:B------:R-:W-:Y:S05]  /*00d0*/  @P0 EXIT ;  /* 0x000000000000094d */ /* 0x000fea0003800000 */
[----:B------:R-:W0:Y:S02]  /*00e0*/  LDC.64 R2, c[0x0][0x380] ;  /* 0x0000e000ff027b82 */ /* 0x000e240000000a00 */
[----:B0-----:R-:W-:-:S05]  /*00f0*/  IMAD.WIDE R2, R5, 0x4, R2 ;  /* 0x0000000405027825 */ /* 0x001fca00078e0202 */
[----:B------:R-:W-:Y:S01]  /*0100*/  STG.E desc[UR4][R2.64], RZ ;  /* 0x000000ff02007986 */ /* 0x000fe2000c101904 */
[----:B------:R-:W-:Y:S05]  /*0110*/  EXIT ;  /* 0x000000000000794d */ /* 0x000fea0003800000 */
.L_x_1:
        /* <DEDUP_REMOVED lines=14> */
.L_x_135:


//--------------------- .text._Z18biasBackwardKernelPKfPfii --------------------------
	.section	.text._Z18biasBackwardKernelPKfPfii,"ax",@progbits
	.align	128
        .global         _Z18biasBackwardKernelPKfPfii
        .type           _Z18biasBackwardKernelPKfPfii,@function
        .size           _Z18biasBackwardKernelPKfPfii,(.L_x_136 - _Z18biasBackwardKernelPKfPfii)
        .other          _Z18biasBackwardKernelPKfPfii,@"STO_CUDA_ENTRY STV_DEFAULT"
_Z18biasBackwardKernelPKfPfii:
.text._Z18biasBackwardKernelPKfPfii:
[----:B------:R-:W-:Y:S01]  /*0000*/  LDC R1, c[0x0][0x37c] ;  /* 0x0000df00ff017b82 */ /* 0x000fe20000000800 */
[----:B------:R-:W0:Y:S07]  /*0010*/  S2R R3, SR_TID.X ;  /* 0x0000000000037919 */ /* 0x000e2e0000002100 */
[----:B------:R-:W0:Y:S08]  /*0020*/  S2UR UR4, SR_CTAID.X ;  /* 0x00000000000479c3 */ /* 0x000e300000002500 */
[----:B------:R-:W0:Y:S08]  /*0030*/  LDC R0, c[0x0][0x360] ;  /* 0x0000d800ff007b82 */ /* 0x000e300000000800 */
[----:B------:R-:W1:Y:S01]  /*0040*/  LDC R17, c[0x0][0x394] ;  /* 0x0000e500ff117b82 */ /* 0x000e620000000800 */
[----:B0-----:R-:W-:-:S05]  /*0050*/  IMAD R0, R0, UR4, R3 ;  /* 0x0000000400007c24 */ /* 0x001fca000f8e0203 */
[----:B-1----:R-:W-:-:S13]  /*0060*/  ISETP.GE.AND P0, PT, R0, R17, PT ;  /* 0x000000110000720c */ /* 0x002fda0003f06270 */
[----:B------:R-:W-:Y:S05]  /*0070*/  @P0 EXIT ;  /* 0x000000000000094d */ /* 0x000fea0003800000 */
[----:B------:R-:W0:Y:S01]  /*0080*/  LDCU UR5, c[0x0][0x390] ;  /* 0x00007200ff0577ac */ /* 0x000e220008000800 */
[----:B------:R-:W-:Y:S01]  /*0090*/  HFMA2 R16, -RZ, RZ, 0, 0 ;  /* 0x00000000ff107431 */ /* 0x000fe200000001ff */
[----:B------:R-:W1:Y:S01]  /*00a0*/  LDCU.64 UR8, c[0x0][0x358] ;  /* 0x00006b00ff0877ac */ /* 0x000e620008000a00 */
[----:B0-----:R-:W-:-:S09]  /*00b0*/  UISETP.GE.AND UP0, UPT, UR5, 0x1, UPT ;  /* 0x000000010500788c */ /* 0x001fd2000bf06270 */
[----:B-1----:R-:W-:Y:S05]  /*00c0*/  BRA.U !UP0, `(.L_x_2) ;  /* 0x0000000508f87547 */ /* 0x002fea000b800000 */
[----:B------:R-:W-:Y:S01]  /*00d0*/  UISETP.GE.U32.AND UP1, UPT, UR5, 0x10, UPT ;  /* 0x000000100500788c */ /* 0x000fe2000bf26070 */
[----:B------:R-:W-:Y:S01]  /*00e0*/  MOV R16, RZ ;  /* 0x000000ff00107202 */ /* 0x000fe20000000f00 */
[----:B------:R-:W-:Y:S01]  /*00f0*/  ULOP3.LUT UR6, UR5, 0xf, URZ, 0xc0, !UPT ;  /* 0x0000000f05067892 */ /* 0x000fe2000f8ec0ff */
[----:B------:R-:W-:-:S03]  /*0100*/  UMOV UR4, URZ ;  /* 0x000000ff00047c82 */ /* 0x000fc60008000000 */
[----:B------:R-:W-:-:S03]  /*0110*/  UISETP.NE.AND UP0, UPT, UR6, URZ, UPT ;  /* 0x000000ff0600728c */ /* 0x000fc6000bf05270 */
[----:B------:R-:W-:Y:S08]  /*0120*/  BRA.U !UP1, `(.L_x_3) ;  /* 0x0000000109e47547 */ /* 0x000ff0000b800000 */
[----:B------:R-:W-:Y:S01]  /*0130*/  ULOP3.LUT UR4, UR5, 0x7ffffff0, URZ, 0xc0, !UPT ;  /* 0x7ffffff005047892 */ /* 0x000fe2000f8ec0ff */
[----:B------:R-:W-:Y:S02]  /*0140*/  MOV R16, RZ ;  /* 0x000000ff00107202 */ /* 0x000fe40000000f00 */
[----:B------:R-:W-:Y:S01]  /*0150*/  MOV R18, R0 ;  /* 0x0000000000127202 */ /* 0x000fe20000000f00 */
[----:B------:R-:W-:-:S12]  /*0160*/  UIADD3 UR7, UPT, UPT, -UR4, URZ, URZ ;  /* 0x000000ff04077290 */ /* 0x000fd8000fffe1ff */
.L_x_4:
[----:B------:R-:W0:Y:S02]  /*0170*/  LDC.64 R4, c[0x0][0x380] ;  /* 0x0000e000ff047b82 */ /* 0x000e240000000a00 */
[----:B0-----:R-:W-:-:S05]  /*0180*/  IMAD.WIDE R4, R18, 0x4, R4 ;  /* 0x0000000412047825 */ /* 0x001fca00078e0204 */
[----:B------:R-:W2:Y:S01]  /*0190*/  LDG.E R25, desc[UR8][R4.64] ;  /* 0x0000000804197981 */ /* 0x000ea2000c1e1900 */
[----:B------:R-:W-:-:S05]  /*01a0*/  IMAD.WIDE R6, R17, 0x4, R4 ;  /* 0x0000000411067825 */ /* 0x000fca00078e0204 */
[----:B------:R0:W3:Y:S01]  /*01b0*/  LDG.E R23, desc[UR8][R6.64] ;  /* 0x0000000806177981 */ /* 0x0000e2000c1e1900 */
[----:B------:R-:W-:-:S05]  /*01c0*/  IMAD.WIDE R8, R17, 0x4, R6 ;  /* 0x0000000411087825 */ /* 0x000fca00078e0206 */
[----:B------:R1:W4:Y:S01]  /*01d0*/  LDG.E R22, desc[UR8][R8.64] ;  /* 0x0000000808167981 */ /* 0x000322000c1e1900 */
[----:B------:R-:W-:-:S05]  /*01e0*/  IMAD.WIDE R12, R17, 0x4, R8 ;  /* 0x00000004110c7825 */ /* 0x000fca00078e0208 */
[----:B------:R-:W5:Y:S01]  /*01f0*/  LDG.E R21, desc[UR8][R12.64] ;  /* 0x000000080c157981 */ /* 0x000f62000c1e1900 */
[----:B------:R-:W-:-:S05]  /*0200*/  IMAD.WIDE R14, R17, 0x4, R12 ;  /* 0x00000004110e7825 */ /* 0x000fca00078e020c */
[----:B------:R-:W5:Y:S01]  /*0210*/  LDG.E R20, desc[UR8][R14.64] ;  /* 0x000000080e147981 */ /* 0x000f62000c1e1900 */
[----:B------:R-:W-:-:S05]  /*0220*/  IMAD.WIDE R2, R17, 0x4, R14 ;  /* 0x0000000411027825 */ /* 0x000fca00078e020e */
[----:B------:R1:W5:Y:S01]  /*0230*/  LDG.E R19, desc[UR8][R2.64] ;  /* 0x0000000802137981 */ /* 0x000362000c1e1900 */
[----:B------:R-:W-:-:S05]  /*0240*/  IMAD.WIDE R26, R17, 0x4, R2 ;  /* 0x00000004111a7825 */ /* 0x000fca00078e0202 */
[----:B------:R1:W5:Y:S01]  /*0250*/  LDG.E R24, desc[UR8][R26.64] ;  /* 0x000000081a187981 */ /* 0x000362000c1e1900 */
[----:B------:R-:W-:-:S05]  /*0260*/  IMAD.WIDE R10, R17, 0x4, R26 ;  /* 0x00000004110a7825 */ /* 0x000fca00078e021a */
[----:B------:R1:W5:Y:S01]  /*0270*/  LDG.E R28, desc[UR8][R10.64] ;  /* 0x000000080a1c7981 */ /* 0x000362000c1e1900 */
[----:B0-----:R-:W-:-:S04]  /*0280*/  IMAD.WIDE R6, R17, 0x4, R10 ;  /* 0x0000000411067825 */ /* 0x001fc800078e020a */
[C---:B-1----:R-:W-:Y:S02]  /*0290*/  IMAD.WIDE R8, R17.reuse, 0x4, R6 ;  /* 0x0000000411087825 */ /* 0x042fe400078e0206 */
[----:B------:R-:W5:Y:S02]  /*02a0*/  LDG.E R6, desc[UR8][R6.64] ;  /* 0x0000000806067981 */ /* 0x000f64000c1e1900 */
[C---:B------:R-:W-:Y:S02]  /*02b0*/  IMAD.WIDE R2, R17.reuse, 0x4, R8 ;  /* 0x0000000411027825 */ /* 0x040fe400078e0208 */
[----:B------:R-:W5:Y:S02]  /*02c0*/  LDG.E R8, desc[UR8][R8.64] ;  /* 0x0000000808087981 */ /* 0x000f64000c1e1900 */
[C---:B------:R-:W-:Y:S02]  /*02d0*/  IMAD.WIDE R4, R17.reuse, 0x4, R2 ;  /* 0x0000000411047825 */ /* 0x040fe400078e0202 */
[----:B------:R-:W5:Y:S02]  /*02e0*/  LDG.E R29, desc[UR8][R2.64] ;  /* 0x00000008021d7981 */ /* 0x000f64000c1e1900 */
[----:B------:R-:W-:-:S02]  /*02f0*/  IMAD.WIDE R12, R17, 0x4, R4 ;  /* 0x00000004110c7825 */ /* 0x000fc400078e0204 */
[----:B------:R-:W5:Y:S02]  /*0300*/  LDG.E R4, desc[UR8][R4.64] ;  /* 0x0000000804047981 */ /* 0x000f64000c1e1900 */
[C---:B------:R-:W-:Y:S02]  /*0310*/  IMAD.WIDE R14, R17.reuse, 0x4, R12 ;  /* 0x00000004110e7825 */ /* 0x040fe400078e020c */
[----:B------:R-:W5:Y:S02]  /*0320*/  LDG.E R12, desc[UR8][R12.64] ;  /* 0x000000080c0c7981 */ /* 0x000f64000c1e1900 */
[C---:B------:R-:W-:Y:S02]  /*0330*/  IMAD.WIDE R26, R17.reuse, 0x4, R14 ;  /* 0x00000004111a7825 */ /* 0x040fe400078e020e */
[----:B------:R-:W5:Y:S02]  /*0340*/  LDG.E R14, desc[UR8][R14.64] ;  /* 0x000000080e0e7981 */ /* 0x000f64000c1e1900 */
[----:B------:R-:W-:-:S02]  /*0350*/  IMAD.WIDE R10, R17, 0x4, R26 ;  /* 0x00000004110a7825 */ /* 0x000fc400078e021a */
[----:B------:R-:W5:Y:S04]  /*0360*/  LDG.E R26, desc[UR8][R26.64] ;  /* 0x000000081a1a7981 */ /* 0x000f68000c1e1900 */
[----:B------:R-:W5:Y:S01]  /*0370*/  LDG.E R10, desc[UR8][R10.64] ;  /* 0x000000080a0a7981 */ /* 0x000f62000c1e1900 */
[----:B------:R-:W-:-:S04]  /*0380*/  UIADD3 UR7, UPT, UPT, UR7, 0x10, URZ ;  /* 0x0000001007077890 */ /* 0x000fc8000fffe0ff */
[----:B------:R-:W-:Y:S01]  /*0390*/  UISETP.NE.AND UP1, UPT, UR7, URZ, UPT ;  /* 0x000000ff0700728c */ /* 0x000fe2000bf25270 */
[----:B------:R-:W-:Y:S01]  /*03a0*/  LEA R18, R17, R18, 0x4 ;  /* 0x0000001211127211 */ /* 0x000fe200078e20ff */
[----:B--2---:R-:W-:-:S04]  /*03b0*/  FADD R16, R25, R16 ;  /* 0x0000001019107221 */ /* 0x004fc80000000000 */
[----:B---3--:R-:W-:-:S04]  /*03c0*/  FADD R23, R16, R23 ;  /* 0x0000001710177221 */ /* 0x008fc80000000000 */
[----:B----4-:R-:W-:-:S04]  /*03d0*/  FADD R22, R23, R22 ;  /* 0x0000001617167221 */ /* 0x010fc80000000000 */
[----:B-----5:R-:W-:-:S04]  /*03e0*/  FADD R21, R22, R21 ;  /* 0x0000001516157221 */ /* 0x020fc80000000000 */
[----:B------:R-:W-:-:S04]  /*03f0*/  FADD R20, R21, R20 ;  /* 0x0000001415147221 */ /* 0x000fc80000000000 */
        /* <DEDUP_REMOVED lines=10> */
[----:B------:R-:W-:Y:S01]  /*04a0*/  FADD R16, R29, R10 ;  /* 0x0000000a1d107221 */ /* 0x000fe20000000000 */
[----:B------:R-:W-:Y:S06]  /*04b0*/  BRA.U UP1, `(.L_x_4) ;  /* 0xfffffffd012c7547 */ /* 0x000fec000b83ffff */
.L_x_3:
[----:B------:R-:W-:Y:S05]  /*04c0*/  BRA.U !UP0, `(.L_x_2) ;  /* 0x0000000108f87547 */ /* 0x000fea000b800000 */
[----:B------:R-:W-:Y:S02]  /*04d0*/  UISETP.GE.U32.AND UP0, UPT, UR6, 0x8, UPT ;  /* 0x000000080600788c */ /* 0x000fe4000bf06070 */
[----:B------:R-:W-:-:S04]  /*04e0*/  ULOP3.LUT UR7, UR5, 0x7, URZ, 0xc0, !UPT ;  /* 0x0000000705077892 */ /* 0x000fc8000f8ec0ff */
[----:B------:R-:W-:-:S03]  /*04f0*/  UISETP.NE.AND UP1, UPT, UR7, URZ, UPT ;  /* 0x000000ff0700728c */ /* 0x000fc6000bf25270 */
[----:B------:R-:W-:Y:S08]  /*0500*/  BRA.U !UP0, `(.L_x_5) ;  /* 0x00000001086c7547 */ /* 0x000ff0000b800000 */
[----:B------:R-:W0:Y:S01]  /*0510*/  LDC.64 R2, c[0x0][0x380] ;  /* 0x0000e000ff027b82 */ /* 0x000e220000000a00 */
[----:B------:R-:W-:-:S04]  /*0520*/  IMAD R5, R17, UR4, R0 ;  /* 0x0000000411057c24 */ /* 0x000fc8000f8e0200 */
[----:B0-----:R-:W-:-:S04]  /*0530*/  IMAD.WIDE R2, R5, 0x4, R2 ;  /* 0x0000000405027825 */ /* 0x001fc800078e0202 */
[C---:B------:R-:W-:Y:S02]  /*0540*/  IMAD.WIDE R4, R17.reuse, 0x4, R2 ;  /* 0x0000000411047825 */ /* 0x040fe400078e0202 */
[----:B------:R-:W2:Y:S02]  /*0550*/  LDG.E R3, desc[UR8][R2.64] ;  /* 0x0000000802037981 */ /* 0x000ea4000c1e1900 */
[C---:B------:R-:W-:Y:S02]  /*0560*/  IMAD.WIDE R6, R17.reuse, 0x4, R4 ;  /* 0x0000000411067825 */ /* 0x040fe400078e0204 */
[----:B------:R-:W3:Y:S02]  /*0570*/  LDG.E R4, desc[UR8][R4.64] ;  /* 0x0000000804047981 */ /* 0x000ee4000c1e1900 */
[C---:B------:R-:W-:Y:S02]  /*0580*/  IMAD.WIDE R8, R17.reuse, 0x4, R6 ;  /* 0x0000000411087825 */ /* 0x040fe400078e0206 */
[----:B------:R-:W4:Y:S02]  /*0590*/  LDG.E R6, desc[UR8][R6.64] ;  /* 0x0000000806067981 */ /* 0x000f24000c1e1900 */
        /* <DEDUP_REMOVED lines=9> */
[----:B------:R-:W-:Y:S01]  /*0630*/  UIADD3 UR4, UPT, UPT, UR4, 0x8, URZ ;  /* 0x0000000804047890 */ /* 0x000fe2000fffe0ff */
[----:B--2---:R-:W-:-:S04]  /*0640*/  FADD R3, R16, R3 ;  /* 0x0000000310037221 */ /* 0x004fc80000000000 */
[----:B---3--:R-:W-:-:S04]  /*0650*/  FADD R3, R3, R4 ;  /* 0x0000000403037221 */ /* 0x008fc80000000000 */
[----:B----4-:R-:W-:-:S04]  /*0660*/  FADD R3, R3, R6 ;  /* 0x0000000603037221 */ /* 0x010fc80000000000 */
[----:B-----5:R-:W-:-:S04]  /*0670*/  FADD R3, R3, R8 ;  /* 0x0000000803037221 */ /* 0x020fc80000000000 */
[----:B------:R-:W-:-:S04]  /*0680*/  FADD R3, R3, R10 ;  /* 0x0000000a03037221 */ /* 0x000fc80000000000 */
[----:B------:R-:W-:-:S04]  /*0690*/  FADD R3, R3, R12 ;  /* 0x0000000c03037221 */ /* 0x000fc80000000000 */
[----:B------:R-:W-:-:S04]  /*06a0*/  FADD R3, R3, R14 ;  /* 0x0000000e03037221 */ /* 0x000fc80000000000 */
[----:B------:R-:W-:-:S07]  /*06b0*/  FADD R16, R3, R18 ;  /* 0x0000001203107221 */ /* 0x000fce0000000000 */
.L_x_5:
        /* <DEDUP_REMOVED lines=12> */
[----:B------:R-:W-:Y:S02]  /*0780*/  IMAD.WIDE R8, R17, 0x4, R6 ;  /* 0x0000000411087825 */ /* 0x000fe400078e0206 */
[----:B------:R-:W4:Y:S04]  /*0790*/  LDG.E R7, desc[UR8][R6.64] ;  /* 0x0000000806077981 */ /* 0x000f28000c1e1900 */
[----:B------:R-:W5:Y:S01]  /*07a0*/  LDG.E R9, desc[UR8][R8.64] ;  /* 0x0000000808097981 */ /* 0x000f62000c1e1900 */
[----:B------:R-:W-:Y:S01]  /*07b0*/  UIADD3 UR4, UPT, UPT, UR4, 0x4, URZ ;  /* 0x0000000404047890 */ /* 0x000fe2000fffe0ff */
[----:B--2---:R-:W-:-:S04]  /*07c0*/  FADD R16, R16, R3 ;  /* 0x0000000310107221 */ /* 0x004fc80000000000 */
[----:B---3--:R-:W-:-:S04]  /*07d0*/  FADD R16, R16, R5 ;  /* 0x0000000510107221 */ /* 0x008fc80000000000 */
[----:B----4-:R-:W-:-:S04]  /*07e0*/  FADD R16, R16, R7 ;  /* 0x0000000710107221 */ /* 0x010fc80000000000 */
[----:B-----5:R-:W-:-:S07]  /*07f0*/  FADD R16, R16, R9 ;  /* 0x0000000910107221 */ /* 0x020fce0000000000 */
.L_x_6:
[----:B------:R-:W-:Y:S05]  /*0800*/  BRA.U !UP1, `(.L_x_2) ;  /* 0x0000000109287547 */ /* 0x000fea000b800000 */
[----:B------:R-:W0:Y:S01]  /*0810*/  LDC.64 R4, c[0x0][0x380] ;  /* 0x0000e000ff047b82 */ /* 0x000e220000000a00 */
[----:B------:R-:W-:Y:S01]  /*0820*/  IMAD R6, R17, UR4, R0 ;  /* 0x0000000411067c24 */ /* 0x000fe2000f8e0200 */
[----:B------:R-:W-:-:S12]  /*0830*/  UIADD3 UR5, UPT, UPT, -UR5, URZ, URZ ;  /* 0x000000ff05057290 */ /* 0x000fd8000fffe1ff */
.L_x_7:
[----:B0-----:R-:W-:-:S06]  /*0840*/  IMAD.WIDE R2, R6, 0x4, R4 ;  /* 0x0000000406027825 */ /* 0x001fcc00078e0204 */
[----:B------:R-:W2:Y:S01]  /*0850*/  LDG.E R3, desc[UR8][R2.64] ;  /* 0x0000000802037981 */ /* 0x000ea2000c1e1900 */
[----:B------:R-:W-:Y:S01]  /*0860*/  UIADD3 UR5, UPT, UPT, UR5, 0x1, URZ ;  /* 0x0000000105057890 */ /* 0x000fe2000fffe0ff */
[----:B------:R-:W-:-:S03]  /*0870*/  IADD3 R6, PT, PT, R6, R17, RZ ;  /* 0x0000001106067210 */ /* 0x000fc60007ffe0ff */
[----:B------:R-:W-:Y:S01]  /*0880*/  UISETP.NE.AND UP0, UPT, UR5, URZ, UPT ;  /* 0x000000ff0500728c */ /* 0x000fe2000bf05270 */
[----:B--2---:R-:W-:-:S08]  /*0890*/  FADD R16, R3, R16 ;  /* 0x0000001003107221 */ /* 0x004fd00000000000 */
[----:B------:R-:W-:Y:S05]  /*08a0*/  BRA.U UP0, `(.L_x_7) ;  /* 0xfffffffd00e47547 */ /* 0x000fea000b83ffff */
.L_x_2:
[----:B------:R-:W0:Y:S02]  /*08b0*/  LDC.64 R2, c[0x0][0x388] ;  /* 0x0000e200ff027b82 */ /* 0x000e240000000a00 */
[----:B0-----:R-:W-:-:S05]  /*08c0*/  IMAD.WIDE R2, R0, 0x4, R2 ;  /* 0x0000000400027825 */ /* 0x001fca00078e0202 */
[----:B------:R-:W-:Y:S01]  /*08d0*/  STG.E desc[UR8][R2.64], R16 ;  /* 0x0000001002007986 */ /* 0x000fe2000c101908 */
[----:B------:R-:W-:Y:S05]  /*08e0*/  EXIT ;  /* 0x000000000000794d */ /* 0x000fea0003800000 */
.L_x_8:
        /* <DEDUP_REMOVED lines=9> */
.L_x_136:


//--------------------- .text._Z24gemmBackwardWeightKernelPKfS0_Pfiii --------------------------
	.section	.text._Z24gemmBackwardWeightKernelPKfS0_Pfiii,"ax",@progbits
	.align	128
        .global         _Z24gemmBackwardWeightKernelPKfS0_Pfiii
        .type           _Z24gemmBackwardWeightKernelPKfS0_Pfiii,@function
        .size           _Z24gemmBackwardWeightKernelPKfS0_Pfiii,(.L_x_137 - _Z24gemmBackwardWeightKernelPKfS0_Pfiii)
        .other          _Z24gemmBackwardWeightKernelPKfS0_Pfiii,@"STO_CUDA_ENTRY STV_DEFAULT"
_Z24gemmBackwardWeightKernelPKfS0_Pfiii:
.text._Z24gemmBackwardWeightKernelPKfS0_Pfiii:
[----:B------:R-:W-:Y:S01]  /*0000*/  LDC R1, c[0x0][0x37c] ;  /* 0x0000df00ff017b82 */ /* 0x000fe20000000800 */
[----:B------:R-:W0:Y:S07]  /*0010*/  S2R R6, SR_TID.X ;  /* 0x0000000000067919 */ /* 0x000e2e0000002100 */
[----:B------:R-:W1:Y:S01]  /*0020*/  LDC R5, c[0x0][0x364] ;  /* 0x0000d900ff057b82 */ /* 0x000e620000000800 */
[----:B------:R-:W1:Y:S07]  /*0030*/  S2R R4, SR_TID.Y ;  /* 0x0000000000047919 */ /* 0x000e6e0000002200 */
[----:B------:R-:W0:Y:S08]  /*0040*/  S2UR UR5, SR_CTAID.X ;  /* 0x00000000000579c3 */ /* 0x000e300000002500 */
[----:B------:R-:W0:Y:S08]  /*0050*/  LDC R3, c[0x0][0x360] ;  /* 0x0000d800ff037b82 */ /* 0x000e300000000800 */
[----:B------:R-:W1:Y:S08]  /*0060*/  S2UR UR4, SR_CTAID.Y ;  /* 0x00000000000479c3 */ /* 0x000e700000002600 */
[----:B------:R-:W2:Y:S08]  /*0070*/  LDC R0, c[0x0][0x3a0] ;  /* 0x0000e800ff007b82 */ /* 0x000eb00000000800 */
[----:B------:R-:W3:Y:S01]  /*0080*/  LDC R2, c[0x0][0x39c] ;  /* 0x0000e700ff027b82 */ /* 0x000ee20000000800 */
[----:B0-----:R-:W-:-:S02]  /*0090*/  IMAD R3, R3, UR5, R6 ;  /* 0x0000000503037c24 */ /* 0x001fc4000f8e0206 */
[----:B-1----:R-:W-:-:S03]  /*00a0*/  IMAD R5, R5, UR4, R4 ;  /* 0x0000000405057c24 */ /* 0x002fc6000f8e0204 */
[----:B--2---:R-:W-:-:S04]  /*00b0*/  ISETP.GE.AND P0, PT, R3, R0, PT ;  /* 0x000000000300720c */ /* 0x004fc80003f06270 */
[----:B---3--:R-:W-:-:S13]  /*00c0*/  ISETP.GE.OR P0, PT, R5, R2, P0 ;  /* 0x000000020500720c */ /* 0x008fda0000706670 */
[----:B------:R-:W-:Y:S05]  /*00d0*/  @P0 EXIT ;  /* 0x000000000000094d */ /* 0x000fea0003800000 */
[----:B------:R-:W0:Y:S01]  /*00e0*/  LDC R4, c[0x0][0x398] ;  /* 0x0000e600ff047b82 */ /* 0x000e220000000800 */
[----:B------:R-:W1:Y:S01]  /*00f0*/  LDCU.64 UR4, c[0x0][0x358] ;  /* 0x00006b00ff0477ac */ /* 0x000e620008000a00 */
[----:B------:R-:W-:Y:S01]  /*0100*/  HFMA2 R29, -RZ, RZ, 0, 0 ;  /* 0x00000000ff1d7431 */ /* 0x000fe200000001ff */
[----:B0-----:R-:W-:-:S13]  /*0110*/  ISETP.GE.AND P0, PT, R4, 0x1, PT ;  /* 0x000000010400780c */ /* 0x001fda0003f06270 */
[----:B-1----:R-:W-:Y:S05]  /*0120*/  @!P0 BRA `(.L_x_9) ;  /* 0x0000000400d08947 */ /* 0x002fea0003800000 */
[C---:B------:R-:W-:Y:S02]  /*0130*/  ISETP.GE.U32.AND P1, PT, R4.reuse, 0x8, PT ;  /* 0x000000080400780c */ /* 0x040fe40003f26070 */
[----:B------:R-:W-:Y:S02]  /*0140*/  LOP3.LUT R6, R4, 0x7, RZ, 0xc0, !PT ;  /* 0x0000000704067812 */ /* 0x000fe400078ec0ff */
[----:B------:R-:W-:Y:S02]  /*0150*/  MOV R29, RZ ;  /* 0x000000ff001d7202 */ /* 0x000fe40000000f00 */
[----:B------:R-:W-:Y:S02]  /*0160*/  ISETP.NE.AND P0, PT, R6, RZ, PT ;  /* 0x000000ff0600720c */ /* 0x000fe40003f05270 */
[----:B------:R-:W-:-:S05]  /*0170*/  MOV R8, RZ ;  /* 0x000000ff00087202 */ /* 0x000fca0000000f00 */
[----:B------:R-:W-:Y:S06]  /*0180*/  @!P1 BRA `(.L_x_10) ;  /* 0x0000000000d09947 */ /* 0x000fec0003800000 */
[----:B------:R-:W-:Y:S02]  /*0190*/  LOP3.LUT R8, R4, 0x7ffffff8, RZ, 0xc0, !PT ;  /* 0x7ffffff804087812 */ /* 0x000fe400078ec0ff */
[----:B------:R-:W-:Y:S02]  /*01a0*/  MOV R29, RZ ;  /* 0x000000ff001d7202 */ /* 0x000fe40000000f00 */
[----:B------:R-:W-:Y:S02]  /*01b0*/  MOV R9, R5 ;  /* 0x0000000500097202 */ /* 0x000fe40000000f00 */
[----:B------:R-:W-:Y:S02]  /*01c0*/  MOV R7, R3 ;  /* 0x0000000300077202 */ /* 0x000fe40000000f00 */
[----:B------:R-:W-:-:S07]  /*01d0*/  IADD3 R10, PT, PT, -R8, RZ, RZ ;  /* 0x000000ff080a7210 */ /* 0x000fce0007ffe1ff */
.L_x_11:
[----:B------:R-:W0:Y:S08]  /*01e0*/  LDC.64 R14, c[0x0][0x380] ;  /* 0x0000e000ff0e7b82 */ /* 0x000e300000000a00 */
[----:B------:R-:W1:Y:S01]  /*01f0*/  LDC.64 R26, c[0x0][0x388] ;  /* 0x0000e200ff1a7b82 */ /* 0x000e620000000a00 */
[----:B0-----:R-:W-:-:S05]  /*0200*/  IMAD.WIDE R14, R9, 0x4, R14 ;  /* 0x00000004090e7825 */ /* 0x001fca00078e020e */
[----:B------:R0:W2:Y:S01]  /*0210*/  LDG.E R22, desc[UR4][R14.64] ;  /* 0x000000040e167981 */ /* 0x0000a2000c1e1900 */
[----:B-1----:R-:W-:-:S05]  /*0220*/  IMAD.WIDE R26, R7, 0x4, R26 ;  /* 0x00000004071a7825 */ /* 0x002fca00078e021a */
[----:B------:R-:W2:Y:S01]  /*0230*/  LDG.E R11, desc[UR4][R26.64] ;  /* 0x000000041a0b7981 */ /* 0x000ea2000c1e1900 */
[----:B0-----:R-:W-:-:S04]  /*0240*/  IMAD.WIDE R14, R2, 0x4, R14 ;  /* 0x00000004020e7825 */ /* 0x001fc800078e020e */
[----:B------:R-:W-:Y:S01]  /*0250*/  IMAD.WIDE R20, R0, 0x4, R26 ;  /* 0x0000000400147825 */ /* 0x000fe200078e021a */
[----:B------:R-:W3:Y:S03]  /*0260*/  LDG.E R28, desc[UR4][R14.64] ;  /* 0x000000040e1c7981 */ /* 0x000ee6000c1e1900 */
[----:B------:R-:W-:Y:S01]  /*0270*/  IMAD.WIDE R24, R2, 0x4, R14 ;  /* 0x0000000402187825 */ /* 0x000fe200078e020e */
[----:B------:R-:W3:Y:S03]  /*0280*/  LDG.E R27, desc[UR4][R20.64] ;  /* 0x00000004141b7981 */ /* 0x000ee6000c1e1900 */
[----:B------:R-:W-:-:S04]  /*0290*/  IMAD.WIDE R12, R0, 0x4, R20 ;  /* 0x00000004000c7825 */ /* 0x000fc800078e0214 */
[C---:B------:R-:W-:Y:S01]  /*02a0*/  IMAD.WIDE R16, R2.reuse, 0x4, R24 ;  /* 0x0000000402107825 */ /* 0x040fe200078e0218 */
[----:B------:R-:W4:Y:S04]  /*02b0*/  LDG.E R26, desc[UR4][R12.64] ;  /* 0x000000040c1a7981 */ /* 0x000f28000c1e1900 */
[----:B------:R0:W5:Y:S01]  /*02c0*/  LDG.E R23, desc[UR4][R16.64] ;  /* 0x0000000410177981 */ /* 0x000162000c1e1900 */
[----:B------:R-:W-:-:S03]  /*02d0*/  IMAD.WIDE R18, R2, 0x4, R16 ;  /* 0x0000000402127825 */ /* 0x000fc600078e0210 */
[----:B------:R-:W4:Y:S01]  /*02e0*/  LDG.E R25, desc[UR4][R24.64] ;  /* 0x0000000418197981 */ /* 0x000f22000c1e1900 */
[----:B0-----:R-:W-:-:S03]  /*02f0*/  IMAD.WIDE R16, R0, 0x4, R12 ;  /* 0x0000000400107825 */ /* 0x001fc600078e020c */
[----:B------:R0:W5:Y:S01]  /*0300*/  LDG.E R21, desc[UR4][R18.64] ;  /* 0x0000000412157981 */ /* 0x000162000c1e1900 */
[----:B------:R-:W-:-:S03]  /*0310*/  IMAD.WIDE R14, R2, 0x4, R18 ;  /* 0x00000004020e7825 */ /* 0x000fc600078e0212 */
[----:B------:R1:W5:Y:S04]  /*0320*/  LDG.E R24, desc[UR4][R16.64] ;  /* 0x0000000410187981 */ /* 0x000368000c1e1900 */
[----:B------:R1:W5:Y:S01]  /*0330*/  LDG.E R13, desc[UR4][R14.64] ;  /* 0x000000040e0d7981 */ /* 0x000362000c1e1900 */
[----:B0-----:R-:W-:-:S04]  /*0340*/  IMAD.WIDE R18, R0, 0x4, R16 ;  /* 0x0000000400127825 */ /* 0x001fc800078e0210 */
[----:B-1----:R-:W-:-:S04]  /*0350*/  IMAD.WIDE R16, R0, 0x4, R18 ;  /* 0x0000000400107825 */ /* 0x002fc800078e0212 */
[C---:B------:R-:W-:Y:S01]  /*0360*/  IMAD.WIDE R14, R2.reuse, 0x4, R14 ;  /* 0x00000004020e7825 */ /* 0x040fe200078e020e */
[----:B------:R-:W5:Y:S04]  /*0370*/  LDG.E R20, desc[UR4][R16.64] ;  /* 0x0000000410147981 */ /* 0x000f68000c1e1900 */
[----:B------:R0:W5:Y:S02]  /*0380*/  LDG.E R12, desc[UR4][R14.64] ;  /* 0x000000040e0c7981 */ /* 0x000164000c1e1900 */
[----:B0-----:R-:W-:-:S04]  /*0390*/  IMAD.WIDE R14, R2, 0x4, R14 ;  /* 0x00000004020e7825 */ /* 0x001fc800078e020e */
[----:B--2---:R-:W-:Y:S02]  /*03a0*/  FFMA R11, R22, R11, R29 ;  /* 0x0000000b160b7223 */ /* 0x004fe4000000001d */
[----:B------:R0:W2:Y:S04]  /*03b0*/  LDG.E R22, desc[UR4][R18.64] ;  /* 0x0000000412167981 */ /* 0x0000a8000c1e1900 */
[----:B------:R-:W2:Y:S01]  /*03c0*/  LDG.E R29, desc[UR4][R14.64] ;  /* 0x000000040e1d7981 */ /* 0x000ea2000c1e1900 */
[----:B0-----:R-:W-:-:S05]  /*03d0*/  IMAD.WIDE R18, R0, 0x4, R16 ;  /* 0x0000000400127825 */ /* 0x001fca00078e0210 */
[----:B------:R0:W2:Y:S02]  /*03e0*/  LDG.E R17, desc[UR4][R18.64] ;  /* 0x0000000412117981 */ /* 0x0000a4000c1e1900 */
[----:B0-----:R-:W-:-:S06]  /*03f0*/  IMAD.WIDE R18, R0, 0x4, R18 ;  /* 0x0000000400127825 */ /* 0x001fcc00078e0212 */
[----:B------:R-:W2:Y:S01]  /*0400*/  LDG.E R18, desc[UR4][R18.64] ;  /* 0x0000000412127981 */ /* 0x000ea2000c1e1900 */
[----:B---3--:R-:W-:Y:S01]  /*0410*/  FFMA R28, R28, R27, R11 ;  /* 0x0000001b1c1c7223 */ /* 0x008fe2000000000b */
[----:B------:R-:W-:-:S03]  /*0420*/  IADD3 R10, PT, PT, R10, 0x8, RZ ;  /* 0x000000080a0a7810 */ /* 0x000fc60007ffe0ff */
[----:B----4-:R-:W-:Y:S01]  /*0430*/  FFMA R26, R25, R26, R28 ;  /* 0x0000001a191a7223 */ /* 0x010fe2000000001c */
[----:B------:R-:W-:-:S03]  /*0440*/  ISETP.NE.AND P1, PT, R10, RZ, PT ;  /* 0x000000ff0a00720c */ /* 0x000fc60003f25270 */
[----:B-----5:R-:W-:Y:S01]  /*0450*/  FFMA R24, R23, R24, R26 ;  /* 0x0000001817187223 */ /* 0x020fe2000000001a */
[----:B------:R-:W-:Y:S02]  /*0460*/  LEA R9, R2, R9, 0x3 ;  /* 0x0000000902097211 */ /* 0x000fe400078e18ff */
[----:B------:R-:W-:Y:S01]  /*0470*/  LEA R7, R0, R7, 0x3 ;  /* 0x0000000700077211 */ /* 0x000fe200078e18ff */
[----:B--2---:R-:W-:-:S04]  /*0480*/  FFMA R22, R21, R22, R24 ;  /* 0x0000001615167223 */ /* 0x004fc80000000018 */
[----:B------:R-:W-:-:S04]  /*0490*/  FFMA R13, R13, R20, R22 ;  /* 0x000000140d0d7223 */ /* 0x000fc80000000016 */
[----:B------:R-:W-:-:S04]  /*04a0*/  FFMA R12, R12, R17, R13 ;  /* 0x000000110c0c7223 */ /* 0x000fc8000000000d */
[----:B------:R-:W-:Y:S01]  /*04b0*/  FFMA R29, R29, R18, R12 ;  /* 0x000000121d1d7223 */ /* 0x000fe2000000000c */
[----:B------:R-:W-:Y:S06]  /*04c0*/  @P1 BRA `(.L_x_11) ;  /* 0xfffffffc00441947 */ /* 0x000fec000383ffff */
.L_x_10:
[----:B------:R-:W-:Y:S05]  /*04d0*/  @!P0 BRA `(.L_x_9) ;  /* 0x0000000000e48947 */ /* 0x000fea0003800000 */
[----:B------:R-:W-:Y:S02]  /*04e0*/  ISETP.GE.U32.AND P0, PT, R6, 0x4, PT ;  /* 0x000000040600780c */ /* 0x000fe40003f06070 */
[----:B------:R-:W-:-:S04]  /*04f0*/  LOP3.LUT R9, R4, 0x3, RZ, 0xc0, !PT ;  /* 0x0000000304097812 */ /* 0x000fc800078ec0ff */
[----:B------:R-:W-:-:S07]  /*0500*/  ISETP.NE.AND P1, PT, R9, RZ, PT ;  /* 0x000000ff0900720c */ /* 0x000fce0003f25270 */
[----:B------:R-:W-:Y:S06]  /*0510*/  @!P0 BRA `(.L_x_12) ;  /* 0x0000000000648947 */ /* 0x000fec0003800000 */
[----:B------:R-:W0:Y:S01]  /*0520*/  LDC.64 R20, c[0x0][0x380] ;  /* 0x0000e000ff147b82 */ /* 0x000e220000000a00 */
[C---:B------:R-:W-:Y:S02]  /*0530*/  IMAD R7, R8.reuse, R2, R5 ;  /* 0x0000000208077224 */ /* 0x040fe400078e0205 */
[----:B------:R-:W-:-:S05]  /*0540*/  IMAD R11, R8, R0, R3 ;  /* 0x00000000080b7224 */ /* 0x000fca00078e0203 */
[----:B------:R-:W1:Y:S01]  /*0550*/  LDC.64 R22, c[0x0][0x388] ;  /* 0x0000e200ff167b82 */ /* 0x000e620000000a00 */
[----:B0-----:R-:W-:-:S04]  /*0560*/  IMAD.WIDE R20, R7, 0x4, R20 ;  /* 0x0000000407147825 */ /* 0x001fc800078e0214 */
[----:B-1----:R-:W-:-:S04]  /*0570*/  IMAD.WIDE R22, R11, 0x4, R22 ;  /* 0x000000040b167825 */ /* 0x002fc800078e0216 */
[----:B------:R-:W-:Y:S02]  /*0580*/  IMAD.WIDE R10, R2, 0x4, R20 ;  /* 0x00000004020a7825 */ /* 0x000fe400078e0214 */
[----:B------:R-:W2:Y:S02]  /*0590*/  LDG.E R20, desc[UR4][R20.64] ;  /* 0x0000000414147981 */ /* 0x000ea4000c1e1900 */
[----:B------:R-:W-:Y:S02]  /*05a0*/  IMAD.WIDE R12, R0, 0x4, R22 ;  /* 0x00000004000c7825 */ /* 0x000fe400078e0216 */
[----:B------:R-:W2:Y:S02]  /*05b0*/  LDG.E R22, desc[UR4][R22.64] ;  /* 0x0000000416167981 */ /* 0x000ea4000c1e1900 */
[----:B------:R-:W-:Y:S02]  /*05c0*/  IMAD.WIDE R14, R2, 0x4, R10 ;  /* 0x00000004020e7825 */ /* 0x000fe400078e020a */
[----:B------:R-:W3:Y:S02]  /*05d0*/  LDG.E R11, desc[UR4][R10.64] ;  /* 0x000000040a0b7981 */ /* 0x000ee4000c1e1900 */
[----:B------:R-:W-:-:S02]  /*05e0*/  IMAD.WIDE R6, R0, 0x4, R12 ;  /* 0x0000000400067825 */ /* 0x000fc400078e020c */
[----:B------:R-:W3:Y:S02]  /*05f0*/  LDG.E R12, desc[UR4][R12.64] ;  /* 0x000000040c0c7981 */ /* 0x000ee4000c1e1900 */
[----:B------:R-:W-:Y:S02]  /*0600*/  IMAD.WIDE R16, R2, 0x4, R14 ;  /* 0x0000000402107825 */ /* 0x000fe400078e020e */
[----:B------:R-:W4:Y:S02]  /*0610*/  LDG.E R25, desc[UR4][R14.64] ;  /* 0x000000040e197981 */ /* 0x000f24000c1e1900 */
[----:B------:R-:W-:Y:S02]  /*0620*/  IMAD.WIDE R18, R0, 0x4, R6 ;  /* 0x0000000400127825 */ /* 0x000fe400078e0206 */
[----:B------:R-:W4:Y:S04]  /*0630*/  LDG.E R6, desc[UR4][R6.64] ;  /* 0x0000000406067981 */ /* 0x000f28000c1e1900 */
[----:B------:R-:W5:Y:S04]  /*0640*/  LDG.E R17, desc[UR4][R16.64] ;  /* 0x0000000410117981 */ /* 0x000f68000c1e1900 */
[----:B------:R-:W5:Y:S01]  /*0650*/  LDG.E R18, desc[UR4][R18.64] ;  /* 0x0000000412127981 */ /* 0x000f62000c1e1900 */
[----:B------:R-:W-:Y:S01]  /*0660*/  IADD3 R8, PT, PT, R8, 0x4, RZ ;  /* 0x0000000408087810 */ /* 0x000fe20007ffe0ff */
[----:B--2---:R-:W-:-:S04]  /*0670*/  FFMA R20, R20, R22, R29 ;  /* 0x0000001614147223 */ /* 0x004fc8000000001d */
[----:B---3--:R-:W-:-:S04]  /*0680*/  FFMA R20, R11, R12, R20 ;  /* 0x0000000c0b147223 */ /* 0x008fc80000000014 */
[----:B----4-:R-:W-:-:S04]  /*0690*/  FFMA R20, R25, R6, R20 ;  /* 0x0000000619147223 */ /* 0x010fc80000000014 */
[----:B-----5:R-:W-:-:S07]  /*06a0*/  FFMA R29, R17, R18, R20 ;  /* 0x00000012111d7223 */ /* 0x020fce0000000014 */
.L_x_12:
[----:B------:R-:W-:Y:S05]  /*06b0*/  @!P1 BRA `(.L_x_9) ;  /* 0x00000000006c9947 */ /* 0x000fea0003800000 */
[----:B------:R-:W0:Y:S01]  /*06c0*/  LDC.64 R14, c[0x0][0x380] ;  /* 0x0000e000ff0e7b82 */ /* 0x000e220000000a00 */
[----:B------:R-:W-:Y:S02]  /*06d0*/  ISETP.NE.AND P0, PT, R9, 0x1, PT ;  /* 0x000000010900780c */ /* 0x000fe40003f05270 */
[----:B------:R-:W-:-:S04]  /*06e0*/  LOP3.LUT R4, R4, 0x1, RZ, 0xc0, !PT ;  /* 0x0000000104047812 */ /* 0x000fc800078ec0ff */
[----:B------:R-:W-:Y:S01]  /*06f0*/  ISETP.NE.U32.AND P1, PT, R4, 0x1, PT ;  /* 0x000000010400780c */ /* 0x000fe20003f25070 */
[----:B------:R-:W1:Y:S06]  /*0700*/  LDC.64 R12, c[0x0][0x388] ;  /* 0x0000e200ff0c7b82 */ /* 0x000e6c0000000a00 */
[C---:B------:R-:W-:Y:S02]  /*0710*/  @P0 IMAD R17, R8.reuse, R2, R5 ;  /* 0x0000000208110224 */ /* 0x040fe400078e0205 */
[----:B------:R-:W2:Y:S01]  /*0720*/  LDC.64 R6, c[0x0][0x380] ;  /* 0x0000e000ff067b82 */ /* 0x000ea20000000a00 */
[C---:B------:R-:W-:Y:S01]  /*0730*/  @P0 IMAD R9, R8.reuse, R0, R3 ;  /* 0x0000000008090224 */ /* 0x040fe200078e0203 */
[----:B------:R-:W-:-:S06]  /*0740*/  @P0 IADD3 R8, PT, PT, R8, 0x2, RZ ;  /* 0x0000000208080810 */ /* 0x000fcc0007ffe0ff */
[----:B------:R-:W3:Y:S01]  /*0750*/  LDC.64 R10, c[0x0][0x388] ;  /* 0x0000e200ff0a7b82 */ /* 0x000ee20000000a00 */
[----:B0-----:R-:W-:-:S04]  /*0760*/  @P0 IMAD.WIDE R16, R17, 0x4, R14 ;  /* 0x0000000411100825 */ /* 0x001fc800078e020e */
[----:B-1----:R-:W-:Y:S01]  /*0770*/  @P0 IMAD.WIDE R12, R9, 0x4, R12 ;  /* 0x00000004090c0825 */ /* 0x002fe200078e020c */
[----:B------:R-:W4:Y:S03]  /*0780*/  @P0 LDG.E R4, desc[UR4][R16.64] ;  /* 0x0000000410040981 */ /* 0x000f26000c1e1900 */
[C---:B------:R-:W-:Y:S02]  /*0790*/  @!P1 IMAD R19, R8.reuse, R2, R5 ;  /* 0x0000000208139224 */ /* 0x040fe400078e0205 */
[----:B------:R-:W-:Y:S02]  /*07a0*/  @!P1 IMAD R21, R8, R0, R3 ;  /* 0x0000000008159224 */ /* 0x000fe400078e0203 */
[----:B------:R-:W-:-:S04]  /*07b0*/  @P0 IMAD.WIDE R14, R2, 0x4, R16 ;  /* 0x00000004020e0825 */ /* 0x000fc800078e0210 */
[----:B------:R-:W-:Y:S02]  /*07c0*/  @P0 IMAD.WIDE R8, R0, 0x4, R12 ;  /* 0x0000000400080825 */ /* 0x000fe400078e020c */
[----:B------:R-:W4:Y:S02]  /*07d0*/  @P0 LDG.E R12, desc[UR4][R12.64] ;  /* 0x000000040c0c0981 */ /* 0x000f24000c1e1900 */
[----:B--2---:R-:W-:Y:S02]  /*07e0*/  @!P1 IMAD.WIDE R6, R19, 0x4, R6 ;  /* 0x0000000413069825 */ /* 0x004fe400078e0206 */
[----:B------:R-:W2:Y:S02]  /*07f0*/  @P0 LDG.E R15, desc[UR4][R14.64] ;  /* 0x000000040e0f0981 */ /* 0x000ea4000c1e1900 */
[----:B---3--:R-:W-:Y:S02]  /*0800*/  @!P1 IMAD.WIDE R10, R21, 0x4, R10 ;  /* 0x00000004150a9825 */ /* 0x008fe400078e020a */
[----:B------:R-:W2:Y:S04]  /*0810*/  @P0 LDG.E R8, desc[UR4][R8.64] ;  /* 0x0000000408080981 */ /* 0x000ea8000c1e1900 */
[----:B------:R-:W3:Y:S04]  /*0820*/  @!P1 LDG.E R6, desc[UR4][R6.64] ;  /* 0x0000000406069981 */ /* 0x000ee8000c1e1900 */
[----:B------:R-:W3:Y:S01]  /*0830*/  @!P1 LDG.E R10, desc[UR4][R10.64] ;  /* 0x000000040a0a9981 */ /* 0x000ee2000c1e1900 */
[----:B----4-:R-:W-:-:S04]  /*0840*/  @P0 FFMA R4, R4, R12, R29 ;  /* 0x0000000c04040223 */ /* 0x010fc8000000001d */
[----:B--2---:R-:W-:-:S04]  /*0850*/  @P0 FFMA R29, R15, R8, R4 ;  /* 0x000000080f1d0223 */ /* 0x004fc80000000004 */
[----:B---3--:R-:W-:-:S07]  /*0860*/  @!P1 FFMA R29, R6, R10, R29 ;  /* 0x0000000a061d9223 */ /* 0x008fce000000001d */
.L_x_9:
[----:B------:R-:W0:Y:S01]  /*0870*/  LDC.64 R6, c[0x0][0x390] ;  /* 0x0000e400ff067b82 */ /* 0x000e220000000a00 */
[----:B------:R-:W-:-:S04]  /*0880*/  IMAD R3, R5, R0, R3 ;  /* 0x0000000005037224 */ /* 0x000fc800078e0203 */
[----:B0-----:R-:W-:-:S05]  /*0890*/  IMAD.WIDE R2, R3, 0x4, R6 ;  /* 0x0000000403027825 */ /* 0x001fca00078e0206 */
[----:B------:R-:W-:Y:S01]  /*08a0*/  STG.E desc[UR4][R2.64], R29 ;  /* 0x0000001d02007986 */ /* 0x000fe2000c101904 */
[----:B------:R-:W-:Y:S05]  /*08b0*/  EXIT ;  /* 0x000000000000794d */ /* 0x000fea0003800000 */
.L_x_13:
        /* <DEDUP_REMOVED lines=12> */
.L_x_137:


//--------------------- .text._Z23gemmBackwardInputKernelPKfS0_Pfiii --------------------------
	.section	.text._Z23gemmBackwardInputKernelPKfS0_Pfiii,"ax",@progbits
	.align	128
        .global         _Z23gemmBackwardInputKernelPKfS0_Pfiii
        .type           _Z23gemmBackwardInputKernelPKfS0_Pfiii,@function
        .size           _Z23gemmBackwardInputKernelPKfS0_Pfiii,(.L_x_138 - _Z23gemmBackwardInputKernelPKfS0_Pfiii)
        .other          _Z23gemmBackwardInputKernelPKfS0_Pfiii,@"STO_CUDA_ENTRY STV_DEFAULT"
_Z23gemmBackwardInputKernelPKfS0_Pfiii:
.text._Z23gemmBackwardInputKernelPKfS0_Pfiii:
[----:B------:R-:W-:Y:S01]  /*0000*/  LDC R1, c[0x0][0x37c] ;  /* 0x0000df00ff017b82 */ /* 0x000fe20000000800 */
[----:B------:R-:W0:Y:S07]  /*0010*/  S2R R3, SR_TID.X ;  /* 0x0000000000037919 */ /* 0x000e2e0000002100 */
[----:B------:R-:W1:Y:S01]  /*0020*/  LDC R7, c[0x0][0x364] ;  /* 0x0000d900ff077b82 */ /* 0x000e620000000800 */
[----:B------:R-:W2:Y:S01]  /*0030*/  LDCU.64 UR10, c[0x0][0x398] ;  /* 0x00007300ff0a77ac */ /* 0x000ea20008000a00 */
[----:B------:R-:W1:Y:S06]  /*0040*/  S2R R2, SR_TID.Y ;  /* 0x0000000000027919 */ /* 0x000e6c0000002200 */
[----:B------:R-:W0:Y:S08]  /*0050*/  S2UR UR5, SR_CTAID.X ;  /* 0x00000000000579c3 */ /* 0x000e300000002500 */
[----:B------:R-:W0:Y:S08]  /*0060*/  LDC R0, c[0x0][0x360] ;  /* 0x0000d800ff007b82 */ /* 0x000e300000000800 */
[----:B------:R-:W1:Y:S01]  /*0070*/  S2UR UR4, SR_CTAID.Y ;  /* 0x00000000000479c3 */ /* 0x000e620000002600 */
[----:B0-----:R-:W-:-:S05]  /*0080*/  IMAD R0, R0, UR5, R3 ;  /* 0x0000000500007c24 */ /* 0x001fca000f8e0203 */
[----:B--2---:R-:W-:Y:S01]  /*0090*/  ISETP.GE.AND P0, PT, R0, UR11, PT ;  /* 0x0000000b00007c0c */ /* 0x004fe2000bf06270 */
[----:B-1----:R-:W-:-:S05]  /*00a0*/  IMAD R7, R7, UR4, R2 ;  /* 0x0000000407077c24 */ /* 0x002fca000f8e0202 */
[----:B------:R-:W-:-:S13]  /*00b0*/  ISETP.GE.OR P0, PT, R7, UR10, P0 ;  /* 0x0000000a07007c0c */ /* 0x000fda0008706670 */
[----:B------:R-:W-:Y:S05]  /*00c0*/  @P0 EXIT ;  /* 0x000000000000094d */ /* 0x000fea0003800000 */
[----:B------:R-:W0:Y:S01]  /*00d0*/  LDCU UR7, c[0x0][0x3a0] ;  /* 0x00007400ff0777ac */ /* 0x000e220008000800 */
[----:B------:R-:W-:Y:S01]  /*00e0*/  HFMA2 R14, -RZ, RZ, 0, 0 ;  /* 0x00000000ff0e7431 */ /* 0x000fe200000001ff */
[----:B------:R-:W1:Y:S01]  /*00f0*/  LDCU.64 UR12, c[0x0][0x358] ;  /* 0x00006b00ff0c77ac */ /* 0x000e620008000a00 */
[----:B0-----:R-:W-:-:S09]  /*0100*/  UISETP.GE.AND UP0, UPT, UR7, 0x1, UPT ;  /* 0x000000010700788c */ /* 0x001fd2000bf06270 */
[----:B-1----:R-:W-:Y:S05]  /*0110*/  BRA.U !UP0, `(.L_x_14) ;  /* 0x00000009089c7547 */ /* 0x002fea000b800000 */
[----:B------:R-:W-:Y:S02]  /*0120*/  UISETP.GE.U32.AND UP1, UPT, UR7, 0x10, UPT ;  /* 0x000000100700788c */ /* 0x000fe4000bf26070 */
[----:B------:R-:W-:Y:S01]  /*0130*/  IMAD R8, R7, UR7, RZ ;  /* 0x0000000707087c24 */ /* 0x000fe2000f8e02ff */
[----:B------:R-:W-:Y:S02]  /*0140*/  ULOP3.LUT UR10, UR7, 0xf, URZ, 0xc0, !UPT ;  /* 0x0000000f070a7892 */ /* 0x000fe4000f8ec0ff */
[----:B------:R-:W-:Y:S01]  /*0150*/  IMAD R9, R0, UR7, RZ ;  /* 0x0000000700097c24 */ /* 0x000fe2000f8e02ff */
[----:B------:R-:W-:Y:S01]  /*0160*/  MOV R14, RZ ;  /* 0x000000ff000e7202 */ /* 0x000fe20000000f00 */
[----:B------:R-:W-:Y:S01]  /*0170*/  UMOV UR4, URZ ;  /* 0x000000ff00047c82 */ /* 0x000fe20008000000 */
[----:B------:R-:W-:Y:S01]  /*0180*/  UISETP.NE.AND UP0, UPT, UR10, URZ, UPT ;  /* 0x000000ff0a00728c */ /* 0x000fe2000bf05270 */
[----:B------:R-:W-:Y:S10]  /*0190*/  BRA.U !UP1, `(.L_x_15) ;  /* 0x0000000509107547 */ /* 0x000ff4000b800000 */
[----:B------:R-:W0:Y:S01]  /*01a0*/  LDC.64 R2, c[0x0][0x380] ;  /* 0x0000e000ff027b82 */ /* 0x000e220000000a00 */
[----:B------:R-:W1:Y:S01]  /*01b0*/  LDCU.64 UR8, c[0x0][0x388] ;  /* 0x00007100ff0877ac */ /* 0x000e620008000a00 */
[----:B------:R-:W-:Y:S02]  /*01c0*/  MOV R14, RZ ;  /* 0x000000ff000e7202 */ /* 0x000fe40000000f00 */
[----:B------:R-:W-:Y:S01]  /*01d0*/  MOV R6, R9 ;  /* 0x0000000900067202 */ /* 0x000fe20000000f00 */
[----:B------:R-:W-:Y:S02]  /*01e0*/  ULOP3.LUT UR4, UR7, 0x7ffffff0, URZ, 0xc0, !UPT ;  /* 0x7ffffff007047892 */ /* 0x000fe4000f8ec0ff */
[----:B-1----:R-:W-:Y:S02]  /*01f0*/  UIADD3 UR5, UP1, UPT, UR8, 0x20, URZ ;  /* 0x0000002008057890 */ /* 0x002fe4000ff3e0ff */
[----:B------:R-:W-:Y:S02]  /*0200*/  UIADD3 UR8, UPT, UPT, -UR4, URZ, URZ ;  /* 0x000000ff04087290 */ /* 0x000fe4000fffe1ff */
[----:B------:R-:W-:Y:S01]  /*0210*/  UIADD3.X UR6, UPT, UPT, URZ, UR9, URZ, UP1, !UPT ;  /* 0x00000009ff067290 */ /* 0x000fe20008ffe4ff */
[----:B0-----:R-:W-:-:S03]  /*0220*/  IMAD.WIDE.U32 R2, R8, 0x4, R2 ;  /* 0x0000000408027825 */ /* 0x001fc600078e0002 */
[----:B------:R-:W-:-:S04]  /*0230*/  IADD3 R4, P0, PT, R2, 0x20, RZ ;  /* 0x0000002002047810 */ /* 0x000fc80007f1e0ff */
[----:B------:R-:W-:-:S09]  /*0240*/  IADD3.X R5, PT, PT, RZ, R3, RZ, P0, !PT ;  /* 0x00000003ff057210 */ /* 0x000fd200007fe4ff */
.L_x_16:
[----:B------:R-:W-:Y:S01]  /*0250*/  MOV R2, UR5 ;  /* 0x0000000500027c02 */ /* 0x000fe20008000f00 */
[----:B------:R-:W2:Y:S01]  /*0260*/  LDG.E R15, desc[UR12][R4.64+-0x20] ;  /* 0xffffe00c040f7981 */ /* 0x000ea2000c1e1900 */
[----:B------:R-:W-:-:S03]  /*0270*/  MOV R3, UR6 ;  /* 0x0000000600037c02 */ /* 0x000fc60008000f00 */
[----:B------:R-:W3:Y:S01]  /*0280*/  LDG.E R17, desc[UR12][R4.64+-0x1c] ;  /* 0xffffe40c04117981 */ /* 0x000ee2000c1e1900 */
[----:B------:R-:W-:-:S03]  /*0290*/  IMAD.WIDE R2, R6, 0x4, R2 ;  /* 0x0000000406027825 */ /* 0x000fc600078e0202 */
[----:B------:R-:W4:Y:S04]  /*02a0*/  LDG.E R19, desc[UR12][R4.64+-0x18] ;  /* 0xffffe80c04137981 */ /* 0x000f28000c1e1900 */
[----:B------:R-:W2:Y:S04]  /*02b0*/  LDG.E R16, desc[UR12][R2.64+-0x20] ;  /* 0xffffe00c02107981 */ /* 0x000ea8000c1e1900 */
[----:B------:R-:W3:Y:S04]  /*02c0*/  LDG.E R24, desc[UR12][R2.64+-0x1c] ;  /* 0xffffe40c02187981 */ /* 0x000ee8000c1e1900 */
[----:B------:R-:W4:Y:S04]  /*02d0*/  LDG.E R18, desc[UR12][R2.64+-0x18] ;  /* 0xffffe80c02127981 */ /* 0x000f28000c1e1900 */
[----:B------:R-:W5:Y:S04]  /*02e0*/  LDG.E R20, desc[UR12][R4.64+-0x14] ;  /* 0xffffec0c04147981 */ /* 0x000f68000c1e1900 */
        /* <DEDUP_REMOVED lines=8> */
[----:B------:R-:W5:Y:S01]  /*0370*/  LDG.E R26, desc[UR12][R4.64+0x1c] ;  /* 0x00001c0c041a7981 */ /* 0x000f62000c1e1900 */
[----:B--2---:R-:W-:-:S03]  /*0380*/  FFMA R16, R15, R16, R14 ;  /* 0x000000100f107223 */ /* 0x004fc6000000000e */
[----:B------:R-:W2:Y:S01]  /*0390*/  LDG.E R15, desc[UR12][R4.64+-0x4] ;  /* 0xfffffc0c040f7981 */ /* 0x000ea2000c1e1900 */
[----:B---3--:R-:W-:-:S03]  /*03a0*/  FFMA R24, R17, R24, R16 ;  /* 0x0000001811187223 */ /* 0x008fc60000000010 */
[----:B------:R-:W2:Y:S01]  /*03b0*/  LDG.E R14, desc[UR12][R2.64+-0x4] ;  /* 0xfffffc0c020e7981 */ /* 0x000ea2000c1e1900 */
[----:B----4-:R-:W-:-:S03]  /*03c0*/  FFMA R25, R19, R18, R24 ;  /* 0x0000001213197223 */ /* 0x010fc60000000018 */
[----:B------:R-:W3:Y:S04]  /*03d0*/  LDG.E R16, desc[UR12][R4.64] ;  /* 0x0000000c04107981 */ /* 0x000ee8000c1e1900 */
[----:B------:R-:W3:Y:S01]  /*03e0*/  LDG.E R17, desc[UR12][R2.64] ;  /* 0x0000000c02117981 */ /* 0x000ee2000c1e1900 */
[----:B-----5:R-:W-:-:S03]  /*03f0*/  FFMA R25, R20, R21, R25 ;  /* 0x0000001514197223 */ /* 0x020fc60000000019 */
[----:B------:R-:W4:Y:S04]  /*0400*/  LDG.E R18, desc[UR12][R4.64+0x4] ;  /* 0x0000040c04127981 */ /* 0x000f28000c1e1900 */
[----:B------:R-:W4:Y:S01]  /*0410*/  LDG.E R19, desc[UR12][R2.64+0x4] ;  /* 0x0000040c02137981 */ /* 0x000f22000c1e1900 */
[----:B------:R-:W-:-:S03]  /*0420*/  FFMA R25, R22, R23, R25 ;  /* 0x0000001716197223 */ /* 0x000fc60000000019 */
[----:B------:R-:W5:Y:S04]  /*0430*/  LDG.E R20, desc[UR12][R4.64+0x8] ;  /* 0x0000080c04147981 */ /* 0x000f68000c1e1900 */
[----:B------:R-:W5:Y:S01]  /*0440*/  LDG.E R21, desc[UR12][R2.64+0x8] ;  /* 0x0000080c02157981 */ /* 0x000f62000c1e1900 */
[----:B------:R-:W-:-:S03]  /*0450*/  FFMA R25, R10, R11, R25 ;  /* 0x0000000b0a197223 */ /* 0x000fc60000000019 */
[----:B------:R-:W5:Y:S04]  /*0460*/  LDG.E R22, desc[UR12][R4.64+0xc] ;  /* 0x00000c0c04167981 */ /* 0x000f68000c1e1900 */
[----:B------:R-:W5:Y:S04]  /*0470*/  LDG.E R23, desc[UR12][R2.64+0xc] ;  /* 0x00000c0c02177981 */ /* 0x000f68000c1e1900 */
[----:B------:R-:W5:Y:S01]  /*0480*/  LDG.E R10, desc[UR12][R4.64+0x10] ;  /* 0x0000100c040a7981 */ /* 0x000f62000c1e1900 */
[----:B------:R-:W-:-:S03]  /*0490*/  FFMA R28, R12, R13, R25 ;  /* 0x0000000d0c1c7223 */ /* 0x000fc60000000019 */
[----:B------:R-:W5:Y:S04]  /*04a0*/  LDG.E R11, desc[UR12][R2.64+0x10] ;  /* 0x0000100c020b7981 */ /* 0x000f68000c1e1900 */
[----:B------:R-:W5:Y:S04]  /*04b0*/  LDG.E R24, desc[UR12][R4.64+0x14] ;  /* 0x0000140c04187981 */ /* 0x000f68000c1e1900 */
[----:B------:R-:W5:Y:S04]  /*04c0*/  LDG.E R25, desc[UR12][R2.64+0x14] ;  /* 0x0000140c02197981 */ /* 0x000f68000c1e1900 */
[----:B------:R0:W5:Y:S04]  /*04d0*/  LDG.E R13, desc[UR12][R4.64+0x18] ;  /* 0x0000180c040d7981 */ /* 0x000168000c1e1900 */
[----:B------:R-:W5:Y:S01]  /*04e0*/  LDG.E R12, desc[UR12][R2.64+0x18] ;  /* 0x0000180c020c7981 */ /* 0x000f62000c1e1900 */
[----:B------:R-:W-:-:S04]  /*04f0*/  UIADD3 UR8, UPT, UPT, UR8, 0x10, URZ ;  /* 0x0000001008087890 */ /* 0x000fc8000fffe0ff */
[----:B------:R-:W-:Y:S01]  /*0500*/  UISETP.NE.AND UP1, UPT, UR8, URZ, UPT ;  /* 0x000000ff0800728c */ /* 0x000fe2000bf25270 */
[----:B0-----:R-:W-:Y:S02]  /*0510*/  IADD3 R4, P0, PT, R4, 0x40, RZ ;  /* 0x0000004004047810 */ /* 0x001fe40007f1e0ff */
[----:B------:R-:W-:Y:S02]  /*0520*/  IADD3 R6, PT, PT, R6, 0x10, RZ ;  /* 0x0000001006067810 */ /* 0x000fe40007ffe0ff */
[----:B------:R-:W-:Y:S01]  /*0530*/  IADD3.X R5, PT, PT, RZ, R5, RZ, P0, !PT ;  /* 0x00000005ff057210 */ /* 0x000fe200007fe4ff */
[----:B--2---:R-:W-:-:S04]  /*0540*/  FFMA R15, R15, R14, R28 ;  /* 0x0000000e0f0f7223 */ /* 0x004fc8000000001c */
[----:B---3--:R-:W-:-:S04]  /*0550*/  FFMA R15, R16, R17, R15 ;  /* 0x00000011100f7223 */ /* 0x008fc8000000000f */
[----:B----4-:R-:W-:-:S04]  /*0560*/  FFMA R15, R18, R19, R15 ;  /* 0x00000013120f7223 */ /* 0x010fc8000000000f */
[----:B-----5:R-:W-:-:S04]  /*0570*/  FFMA R15, R20, R21, R15 ;  /* 0x00000015140f7223 */ /* 0x020fc8000000000f */
[----:B------:R-:W-:-:S04]  /*0580*/  FFMA R15, R22, R23, R15 ;  /* 0x00000017160f7223 */ /* 0x000fc8000000000f */
[----:B------:R-:W-:-:S04]  /*0590*/  FFMA R11, R10, R11, R15 ;  /* 0x0000000b0a0b7223 */ /* 0x000fc8000000000f */
[----:B------:R-:W-:-:S04]  /*05a0*/  FFMA R24, R24, R25, R11 ;  /* 0x0000001918187223 */ /* 0x000fc8000000000b */
[----:B------:R-:W-:-:S04]  /*05b0*/  FFMA R13, R13, R12, R24 ;  /* 0x0000000c0d0d7223 */ /* 0x000fc80000000018 */
[----:B------:R-:W-:Y:S01]  /*05c0*/  FFMA R14, R26, R27, R13 ;  /* 0x0000001b1a0e7223 */ /* 0x000fe2000000000d */
[----:B------:R-:W-:Y:S06]  /*05d0*/  BRA.U UP1, `(.L_x_16) ;  /* 0xfffffffd011c7547 */ /* 0x000fec000b83ffff */
.L_x_15:
[----:B------:R-:W-:Y:S05]  /*05e0*/  BRA.U !UP0, `(.L_x_14) ;  /* 0x0000000508687547 */ /* 0x000fea000b800000 */
[----:B------:R-:W-:Y:S02]  /*05f0*/  UISETP.GE.U32.AND UP0, UPT, UR10, 0x8, UPT ;  /* 0x000000080a00788c */ /* 0x000fe4000bf06070 */
[----:B------:R-:W-:-:S04]  /*0600*/  ULOP3.LUT UR6, UR7, 0x7, URZ, 0xc0, !UPT ;  /* 0x0000000707067892 */ /* 0x000fc8000f8ec0ff */
[----:B------:R-:W-:-:S03]  /*0610*/  UISETP.NE.AND UP1, UPT, UR6, URZ, UPT ;  /* 0x000000ff0600728c */ /* 0x000fc6000bf25270 */
[----:B------:R-:W-:Y:S08]  /*0620*/  BRA.U !UP0, `(.L_x_17) ;  /* 0x0000000108907547 */ /* 0x000ff0000b800000 */
[----:B------:R-:W0:Y:S01]  /*0630*/  LDC.64 R10, c[0x0][0x380] ;  /* 0x0000e000ff0a7b82 */ /* 0x000e220000000a00 */
[----:B------:R-:W1:Y:S01]  /*0640*/  LDCU.64 UR8, c[0x0][0x380] ;  /* 0x00007000ff0877ac */ /* 0x000e620008000a00 */
[C---:B------:R-:W-:Y:S02]  /*0650*/  IADD3 R3, PT, PT, R8.reuse, UR4, RZ ;  /* 0x0000000408037c10 */ /* 0x040fe4000fffe0ff */
[----:B------:R-:W-:Y:S02]  /*0660*/  IADD3 R6, P0, PT, R8, UR4, RZ ;  /* 0x0000000408067c10 */ /* 0x000fe4000ff1e0ff */
[----:B------:R-:W-:Y:S02]  /*0670*/  IADD3 R13, PT, PT, R9, UR4, RZ ;  /* 0x00000004090d7c10 */ /* 0x000fe4000fffe0ff */
[----:B------:R-:W2:Y:S01]  /*0680*/  LDC.64 R4, c[0x0][0x388] ;  /* 0x0000e200ff047b82 */ /* 0x000ea20000000a00 */
[----:B0-----:R-:W-:Y:S01]  /*0690*/  IMAD.WIDE.U32 R10, R3, 0x4, R10 ;  /* 0x00000004030a7825 */ /* 0x001fe200078e000a */
[----:B------:R-:W-:-:S02]  /*06a0*/  IADD3.X R3, PT, PT, RZ, RZ, RZ, P0, !PT ;  /* 0x000000ffff037210 */ /* 0x000fc400007fe4ff */
[C---:B-1----:R-:W-:Y:S02]  /*06b0*/  LEA R2, P0, R6.reuse, UR8, 0x2 ;  /* 0x0000000806027c11 */ /* 0x042fe4000f8010ff */
[----:B------:R-:W3:Y:S02]  /*06c0*/  LDG.E R15, desc[UR12][R10.64] ;  /* 0x0000000c0a0f7981 */ /* 0x000ee4000c1e1900 */
[----:B------:R-:W-:Y:S01]  /*06d0*/  LEA.HI.X R3, R6, UR9, R3, 0x2, P0 ;  /* 0x0000000906037c11 */ /* 0x000fe200080f1403 */
[----:B--2---:R-:W-:-:S04]  /*06e0*/  IMAD.WIDE R4, R13, 0x4, R4 ;  /* 0x000000040d047825 */ /* 0x004fc800078e0204 */
[----:B------:R-:W2:Y:S04]  /*06f0*/  LDG.E R18, desc[UR12][R2.64+0x4] ;  /* 0x0000040c02127981 */ /* 0x000ea8000c1e1900 */
[----:B------:R-:W3:Y:S04]  /*0700*/  LDG.E R16, desc[UR12][R4.64] ;  /* 0x0000000c04107981 */ /* 0x000ee8000c1e1900 */
[----:B------:R-:W2:Y:S04]  /*0710*/  LDG.E R17, desc[UR12][R4.64+0x4] ;  /* 0x0000040c04117981 */ /* 0x000ea8000c1e1900 */
[----:B------:R-:W4:Y:S04]  /*0720*/  LDG.E R19, desc[UR12][R4.64+0x8] ;  /* 0x0000080c04137981 */ /* 0x000f28000c1e1900 */
        /* <DEDUP_REMOVED lines=11> */
[----:B------:R-:W-:Y:S01]  /*07e0*/  UIADD3 UR4, UPT, UPT, UR4, 0x8, URZ ;  /* 0x0000000804047890 */ /* 0x000fe2000fffe0ff */
[----:B---3--:R-:W-:-:S04]  /*07f0*/  FFMA R15, R15, R16, R14 ;  /* 0x000000100f0f7223 */ /* 0x008fc8000000000e */
[----:B--2---:R-:W-:-:S04]  /*0800*/  FFMA R15, R18, R17, R15 ;  /* 0x00000011120f7223 */ /* 0x004fc8000000000f */
[----:B----4-:R-:W-:-:S04]  /*0810*/  FFMA R15, R20, R19, R15 ;  /* 0x00000013140f7223 */ /* 0x010fc8000000000f */
[----:B-----5:R-:W-:-:S04]  /*0820*/  FFMA R15, R22, R21, R15 ;  /* 0x00000015160f7223 */ /* 0x020fc8000000000f */
[----:B------:R-:W-:-:S04]  /*0830*/  FFMA R15, R24, R23, R15 ;  /* 0x00000017180f7223 */ /* 0x000fc8000000000f */
[----:B------:R-:W-:-:S04]  /*0840*/  FFMA R13, R12, R13, R15 ;  /* 0x0000000d0c0d7223 */ /* 0x000fc8000000000f */
[----:B------:R-:W-:-:S04]  /*0850*/  FFMA R11, R6, R11, R13 ;  /* 0x0000000b060b7223 */ /* 0x000fc8000000000d */
[----:B------:R-:W-:-:S07]  /*0860*/  FFMA R14, R10, R25, R11 ;  /* 0x000000190a0e7223 */ /* 0x000fce000000000b */
.L_x_17:
        /* <DEDUP_REMOVED lines=13> */
[----:B-1----:R-:W-:-:S03]  /*0940*/  LEA R2, P0, R6, UR6, 0x2 ;  /* 0x0000000606027c11 */ /* 0x002fc6000f8010ff */
[----:B------:R-:W3:Y:S01]  /*0950*/  LDG.E R11, desc[UR12][R10.64] ;  /* 0x0000000c0a0b7981 */ /* 0x000ee2000c1e1900 */
        /* <DEDUP_REMOVED lines=8> */
[----:B------:R-:W5:Y:S01]  /*09e0*/  LDG.E R18, desc[UR12][R4.64+0xc] ;  /* 0x00000c0c04127981 */ /* 0x000f62000c1e1900 */
[----:B------:R-:W-:Y:S01]  /*09f0*/  UIADD3 UR4, UPT, UPT, UR4, 0x4, URZ ;  /* 0x0000000404047890 */ /* 0x000fe2000fffe0ff */
[----:B---3--:R-:W-:-:S04]  /*0a00*/  FFMA R6, R11, R6, R14 ;  /* 0x000000060b067223 */ /* 0x008fc8000000000e */
[----:B--2---:R-:W-:-:S04]  /*0a10*/  FFMA R6, R13, R12, R6 ;  /* 0x0000000c0d067223 */ /* 0x004fc80000000006 */
[----:B----4-:R-:W-:-:S04]  /*0a20*/  FFMA R6, R15, R16, R6 ;  /* 0x000000100f067223 */ /* 0x010fc80000000006 */
[----:B-----5:R-:W-:-:S07]  /*0a30*/  FFMA R14, R17, R18, R6 ;  /* 0x00000012110e7223 */ /* 0x020fce0000000006 */
.L_x_18:
[----:B------:R-:W-:Y:S05]  /*0a40*/  BRA.U !UP1, `(.L_x_14) ;  /* 0x0000000109507547 */ /* 0x000fea000b800000 */
[----:B------:R-:W0:Y:S01]  /*0a50*/  LDC.64 R4, c[0x0][0x380] ;  /* 0x0000e000ff047b82 */ /* 0x000e220000000a00 */
[----:B------:R-:W-:Y:S01]  /*0a60*/  IADD3 R11, PT, PT, R8, UR4, RZ ;  /* 0x00000004080b7c10 */ /* 0x000fe2000fffe0ff */
[----:B------:R-:W-:-:S06]  /*0a70*/  UIADD3 UR5, UPT, UPT, -UR5, URZ, URZ ;  /* 0x000000ff05057290 */ /* 0x000fcc000fffe1ff */
[----:B------:R-:W1:Y:S01]  /*0a80*/  LDC.64 R2, c[0x0][0x388] ;  /* 0x0000e200ff027b82 */ /* 0x000e620000000a00 */
[----:B0-----:R-:W-:Y:S01]  /*0a90*/  IMAD.WIDE.U32 R4, R11, 0x4, R4 ;  /* 0x000000040b047825 */ /* 0x001fe200078e0004 */
[----:B------:R-:W-:Y:S02]  /*0aa0*/  IADD3 R11, PT, PT, R9, UR4, RZ ;  /* 0x00000004090b7c10 */ /* 0x000fe4000fffe0ff */
[----:B------:R-:W-:Y:S02]  /*0ab0*/  MOV R6, R4 ;  /* 0x0000000400067202 */ /* 0x000fe40000000f00 */
[----:B------:R-:W-:-:S07]  /*0ac0*/  MOV R13, R5 ;  /* 0x00000005000d7202 */ /* 0x000fce0000000f00 */
.L_x_19:
[----:B-1----:R-:W-:Y:S01]  /*0ad0*/  IMAD.WIDE R4, R11, 0x4, R2 ;  /* 0x000000040b047825 */ /* 0x002fe200078e0202 */
[----:B------:R-:W-:Y:S02]  /*0ae0*/  MOV R9, R13 ;  /* 0x0000000d00097202 */ /* 0x000fe40000000f00 */
[----:B------:R-:W-:-:S03]  /*0af0*/  MOV R8, R6 ;  /* 0x0000000600087202 */ /* 0x000fc60000000f00 */
[----:B------:R-:W2:Y:S04]  /*0b00*/  LDG.E R4, desc[UR12][R4.64] ;  /* 0x0000000c04047981 */ /* 0x000ea8000c1e1900 */
[----:B------:R-:W2:Y:S01]  /*0b10*/  LDG.E R9, desc[UR12][R8.64] ;  /* 0x0000000c08097981 */ /* 0x000ea2000c1e1900 */
[----:B------:R-:W-:Y:S01]  /*0b20*/  UIADD3 UR5, UPT, UPT, UR5, 0x1, URZ ;  /* 0x0000000105057890 */ /* 0x000fe2000fffe0ff */
[----:B------:R-:W-:Y:S02]  /*0b30*/  IADD3 R6, P0, PT, R6, 0x4, RZ ;  /* 0x0000000406067810 */ /* 0x000fe40007f1e0ff */
[----:B------:R-:W-:Y:S01]  /*0b40*/  IADD3 R11, PT, PT, R11, 0x1, RZ ;  /* 0x000000010b0b7810 */ /* 0x000fe20007ffe0ff */
[----:B------:R-:W-:Y:S01]  /*0b50*/  UISETP.NE.AND UP0, UPT, UR5, URZ, UPT ;  /* 0x000000ff0500728c */ /* 0x000fe2000bf05270 */
[----:B------:R-:W-:Y:S01]  /*0b60*/  IADD3.X R13, PT, PT, RZ, R13, RZ, P0, !PT ;  /* 0x0000000dff0d7210 */ /* 0x000fe200007fe4ff */
[----:B--2---:R-:W-:-:S07]  /*0b70*/  FFMA R14, R9, R4, R14 ;  /* 0x00000004090e7223 */ /* 0x004fce000000000e */
[----:B------:R-:W-:Y:S05]  /*0b80*/  BRA.U UP0, `(.L_x_19) ;  /* 0xfffffffd00d07547 */ /* 0x000fea000b83ffff */
.L_x_14:
[----:B------:R-:W0:Y:S01]  /*0b90*/  LDC.64 R2, c[0x0][0x390] ;  /* 0x0000e400ff027b82 */ /* 0x000e220000000a00 */
[----:B------:R-:W-:-:S04]  /*0ba0*/  IMAD R7, R7, UR11, R0 ;  /* 0x0000000b07077c24 */ /* 0x000fc8000f8e0200 */
[----:B0-----:R-:W-:-:S05]  /*0bb0*/  IMAD.WIDE R2, R7, 0x4, R2 ;  /* 0x0000000407027825 */ /* 0x001fca00078e0202 */
[----:B------:R-:W-:Y:S01]  /*0bc0*/  STG.E desc[UR12][R2.64], R14 ;  /* 0x0000000e02007986 */ /* 0x000fe2000c10190c */
[----:B------:R-:W-:Y:S05]  /*0bd0*/  EXIT ;  /* 0x000000000000794d */ /* 0x000fea0003800000 */
.L_x_20:
        /* <DEDUP_REMOVED lines=10> */
.L_x_138:


//--------------------- .text._Z18lossBackwardKernelPKfPKiPfii --------------------------
	.section	.text._Z18lossBackwardKernelPKfPKiPfii,"ax",@progbits
	.align	128
        .global         _Z18lossBackwardKernelPKfPKiPfii
        .type           _Z18lossBackwardKernelPKfPKiPfii,@function
        .size           _Z18lossBackwardKernelPKfPKiPfii,(.L_x_132 - _Z18lossBackwardKernelPKfPKiPfii)
        .other          _Z18lossBackwardKernelPKfPKiPfii,@"STO_CUDA_ENTRY STV_DEFAULT"
_Z18lossBackwardKernelPKfPKiPfii:
.text._Z18lossBackwardKernelPKfPKiPfii:
        /* <DEDUP_REMOVED lines=13> */
[----:B------:R-:W0:Y:S01]  /*00d0*/  LDC.64 R6, c[0x0][0x388] ;  /* 0x0000e200ff067b82 */ /* 0x000e220000000a00 */
[----:B------:R-:W1:Y:S07]  /*00e0*/  LDCU.64 UR4, c[0x0][0x358] ;  /* 0x00006b00ff0477ac */ /* 0x000e6e0008000a00 */
[----:B------:R-:W2:Y:S01]  /*00f0*/  LDC.64 R4, c[0x0][0x380] ;  /* 0x0000e000ff047b82 */ /* 0x000ea20000000a00 */
[C---:B------:R-:W-:Y:S02]  /*0100*/  IMAD R2, R3.reuse, UR7, R8 ;  /* 0x0000000703027c24 */ /* 0x040fe4000f8e0208 */
[----:B0-----:R-:W-:-:S06]  /*0110*/  IMAD.WIDE.U32 R6, R3, 0x4, R6 ;  /* 0x0000000403067825 */ /* 0x001fcc00078e0006 */
[----:B-1----:R-:W3:Y:S01]  /*0120*/  LDG.E R7, desc[UR4][R6.64] ;  /* 0x0000000406077981 */ /* 0x002ee2000c1e1900 */
[----:B--2---:R-:W-:-:S05]  /*0130*/  IMAD.WIDE R4, R2, 0x4, R4 ;  /* 0x0000000402047825 */ /* 0x004fca00078e0204 */
[----:B------:R-:W2:Y:S01]  /*0140*/  LDG.E R0, desc[UR4][R4.64] ;  /* 0x0000000404007981 */ /* 0x000ea2000c1e1900 */
[----:B------:R-:W-:Y:S01]  /*0150*/  I2FP.F32.U32 R3, UR6 ;  /* 0x0000000600037c45 */ /* 0x000fe20008201000 */
[----:B------:R-:W-:Y:S03]  /*0160*/  BSSY.RECONVERGENT B0, `(.L_x_21) ;  /* 0x000000e000007945 */ /* 0x000fe60003800200 */
[----:B------:R-:W0:Y:S02]  /*0170*/  MUFU.RCP R10, R3 ;  /* 0x00000003000a7308 */ /* 0x000e240000001000 */
[----:B0-----:R-:W-:-:S04]  /*0180*/  FFMA R9, -R3, R10, 1 ;  /* 0x3f80000003097423 */ /* 0x001fc8000000010a */
[----:B------:R-:W-:Y:S01]  /*0190*/  FFMA R9, R10, R9, R10 ;  /* 0x000000090a097223 */ /* 0x000fe2000000000a */
[----:B---3--:R-:W-:-:S13]  /*01a0*/  ISETP.NE.AND P0, PT, R8, R7, PT ;  /* 0x000000070800720c */ /* 0x008fda0003f05270 */
[----:B--2---:R-:W-:-:S04]  /*01b0*/  @!P0 FADD R0, R0, -1 ;  /* 0xbf80000000008421 */ /* 0x004fc80000000000 */
[----:B------:R-:W0:Y:S01]  /*01c0*/  FCHK P0, R0, R3 ;  /* 0x0000000300007302 */ /* 0x000e220000000000 */
[----:B------:R-:W-:-:S04]  /*01d0*/  FFMA R6, R0, R9, RZ ;  /* 0x0000000900067223 */ /* 0x000fc800000000ff */
[----:B------:R-:W-:-:S04]  /*01e0*/  FFMA R7, -R3, R6, R0 ;  /* 0x0000000603077223 */ /* 0x000fc80000000100 */
[----:B------:R-:W-:Y:S01]  /*01f0*/  FFMA R7, R9, R7, R6 ;  /* 0x0000000709077223 */ /* 0x000fe20000000006 */
[----:B0-----:R-:W-:Y:S06]  /*0200*/  @!P0 BRA `(.L_x_22) ;  /* 0x00000000000c8947 */ /* 0x001fec0003800000 */
[----:B------:R-:W-:-:S07]  /*0210*/  MOV R4, 0x230 ;  /* 0x0000023000047802 */ /* 0x000fce0000000f00 */
[----:B------:R-:W-:Y:S05]  /*0220*/  CALL.REL.NOINC `($__internal_0_$__cuda_sm3x_div_rn_noftz_f32_slowpath) ;  /* 0x0000000000187944 */ /* 0x000fea0003c00000 */
[----:B------:R-:W-:-:S07]  /*0230*/  IMAD.MOV.U32 R7, RZ, RZ, R0 ;  /* 0x000000ffff077224 */ /* 0x000fce00078e0000 */
.L_x_22:
[----:B------:R-:W-:Y:S05]  /*0240*/  BSYNC.RECONVERGENT B0 ;  /* 0x0000000000007941 */ /* 0x000fea0003800200 */
.L_x_21:
[----:B------:R-:W0:Y:S02]  /*0250*/  LDC.64 R4, c[0x0][0x390] ;  /* 0x0000e400ff047b82 */ /* 0x000e240000000a00 */
[----:B0-----:R-:W-:-:S05]  /*0260*/  IMAD.WIDE R2, R2, 0x4, R4 ;  /* 0x0000000402027825 */ /* 0x001fca00078e0204 */
[----:B------:R-:W-:Y:S01]  /*0270*/  STG.E desc[UR4][R2.64], R7 ;  /* 0x0000000702007986 */ /* 0x000fe2000c101904 */
[----:B------:R-:W-:Y:S05]  /*0280*/  EXIT ;  /* 0x000000000000794d */ /* 0x000fea0003800000 */
        .weak           $__internal_0_$__cuda_sm3x_div_rn_noftz_f32_slowpath
        .type           $__internal_0_$__cuda_sm3x_div_rn_noftz_f32_slowpath,@function
        .size           $__internal_0_$__cuda_sm3x_div_rn_noftz_f32_slowpath,(.L_x_132 - $__internal_0_$__cuda_sm3x_div_rn_noftz_f32_slowpath)
$__internal_0_$__cuda_sm3x_div_rn_noftz_f32_slowpath:
[--C-:B------:R-:W-:Y:S01]  /*0290*/  SHF.R.U32.HI R6, RZ, 0x17, R3.reuse ;  /* 0x00000017ff067819 */ /* 0x100fe20000011603 */
[----:B------:R-:W-:Y:S01]  /*02a0*/  BSSY.RECONVERGENT B1, `(.L_x_23) ;  /* 0x0000064000017945 */ /* 0x000fe20003800200 */
[--C-:B------:R-:W-:Y:S01]  /*02b0*/  SHF.R.U32.HI R5, RZ, 0x17, R0.reuse ;  /* 0x00000017ff057819 */ /* 0x100fe20000011600 */
[----:B------:R-:W-:Y:S01]  /*02c0*/  IMAD.MOV.U32 R7, RZ, RZ, R0 ;  /* 0x000000ffff077224 */ /* 0x000fe200078e0000 */
[----:B------:R-:W-:Y:S01]  /*02d0*/  LOP3.LUT R6, R6, 0xff, RZ, 0xc0, !PT ;  /* 0x000000ff06067812 */ /* 0x000fe200078ec0ff */
[----:B------:R-:W-:Y:S01]  /*02e0*/  IMAD.MOV.U32 R8, RZ, RZ, R3 ;  /* 0x000000ffff087224 */ /* 0x000fe200078e0003 */
[----:B------:R-:W-:-:S03]  /*02f0*/  LOP3.LUT R5, R5, 0xff, RZ, 0xc0, !PT ;  /* 0x000000ff05057812 */ /* 0x000fc600078ec0ff */
[----:B------:R-:W-:Y:S02]  /*0300*/  VIADD R11, R6, 0xffffffff ;  /* 0xffffffff060b7836 */ /* 0x000fe40000000000 */
[----:B------:R-:W-:-:S03]  /*0310*/  VIADD R10, R5, 0xffffffff ;  /* 0xffffffff050a7836 */ /* 0x000fc60000000000 */
[----:B------:R-:W-:-:S04]  /*0320*/  ISETP.GT.U32.AND P0, PT, R11, 0xfd, PT ;  /* 0x000000fd0b00780c */ /* 0x000fc80003f04070 */
[----:B------:R-:W-:-:S13]  /*0330*/  ISETP.GT.U32.OR P0, PT, R10, 0xfd, P0 ;  /* 0x000000fd0a00780c */ /* 0x000fda0000704470 */
[----:B------:R-:W-:Y:S01]  /*0340*/  @!P0 IMAD.MOV.U32 R9, RZ, RZ, RZ ;  /* 0x000000ffff098224 */ /* 0x000fe200078e00ff */
[----:B------:R-:W-:Y:S06]  /*0350*/  @!P0 BRA `(.L_x_24) ;  /* 0x00000000005c8947 */ /* 0x000fec0003800000 */
[----:B------:R-:W-:Y:S02]  /*0360*/  FSETP.GTU.FTZ.AND P0, PT, |R0|, +INF , PT ;  /* 0x7f8000000000780b */ /* 0x000fe40003f1c200 */
[----:B------:R-:W-:-:S04]  /*0370*/  FSETP.GTU.FTZ.AND P1, PT, |R3|, +INF , PT ;  /* 0x7f8000000300780b */ /* 0x000fc80003f3c200 */
[----:B------:R-:W-:-:S13]  /*0380*/  PLOP3.LUT P0, PT, P0, P1, PT, 0xf8, 0x8f ;  /* 0x00000000008f781c */ /* 0x000fda0000703f70 */
[----:B------:R-:W-:Y:S05]  /*0390*/  @P0 BRA `(.L_x_25) ;  /* 0x00000004004c0947 */ /* 0x000fea0003800000 */
[----:B------:R-:W-:-:S13]  /*03a0*/  LOP3.LUT P0, RZ, R8, 0x7fffffff, R7, 0xc8, !PT ;  /* 0x7fffffff08ff7812 */ /* 0x000fda000780c807 */
[----:B------:R-:W-:Y:S05]  /*03b0*/  @!P0 BRA `(.L_x_26) ;  /* 0x00000004003c8947 */ /* 0x000fea0003800000 */
[C---:B------:R-:W-:Y:S02]  /*03c0*/  FSETP.NEU.FTZ.AND P2, PT, |R0|.reuse, +INF , PT ;  /* 0x7f8000000000780b */ /* 0x040fe40003f5d200 */
[----:B------:R-:W-:Y:S02]  /*03d0*/  FSETP.NEU.FTZ.AND P1, PT, |R3|, +INF , PT ;  /* 0x7f8000000300780b */ /* 0x000fe40003f3d200 */
[----:B------:R-:W-:-:S11]  /*03e0*/  FSETP.NEU.FTZ.AND P0, PT, |R0|, +INF , PT ;  /* 0x7f8000000000780b */ /* 0x000fd60003f1d200 */
[----:B------:R-:W-:Y:S05]  /*03f0*/  @!P1 BRA !P2, `(.L_x_26) ;  /* 0x00000004002c9947 */ /* 0x000fea0005000000 */
[----:B------:R-:W-:-:S04]  /*0400*/  LOP3.LUT P2, RZ, R7, 0x7fffffff, RZ, 0xc0, !PT ;  /* 0x7fffffff07ff7812 */ /* 0x000fc8000784c0ff */
[----:B------:R-:W-:-:S13]  /*0410*/  PLOP3.LUT P1, PT, P1, P2, PT, 0x2f, 0xf2 ;  /* 0x0000000000f2781c */ /* 0x000fda0000f24577 */
[----:B------:R-:W-:Y:S05]  /*0420*/  @P1 BRA `(.L_x_27) ;  /* 0x0000000400181947 */ /* 0x000fea0003800000 */
[----:B------:R-:W-:-:S04]  /*0430*/  LOP3.LUT P1, RZ, R8, 0x7fffffff, RZ, 0xc0, !PT ;  /* 0x7fffffff08ff7812 */ /* 0x000fc8000782c0ff */
[----:B------:R-:W-:-:S13]  /*0440*/  PLOP3.LUT P0, PT, P0, P1, PT, 0x2f, 0xf2 ;  /* 0x0000000000f2781c */ /* 0x000fda0000702577 */
[----:B------:R-:W-:Y:S05]  /*0450*/  @P0 BRA `(.L_x_28) ;  /* 0x0000000400000947 */ /* 0x000fea0003800000 */
[----:B------:R-:W-:Y:S02]  /*0460*/  ISETP.GE.AND P0, PT, R10, RZ, PT ;  /* 0x000000ff0a00720c */ /* 0x000fe40003f06270 */
[----:B------:R-:W-:-:S11]  /*0470*/  ISETP.GE.AND P1, PT, R11, RZ, PT ;  /* 0x000000ff0b00720c */ /* 0x000fd60003f26270 */
[----:B------:R-:W-:Y:S02]  /*0480*/  @P0 IMAD.MOV.U32 R9, RZ, RZ, RZ ;  /* 0x000000ffff090224 */ /* 0x000fe400078e00ff */
[----:B------:R-:W-:Y:S01]  /*0490*/  @!P0 FFMA R7, R0, 1.84467440737095516160e+19, RZ ;  /* 0x5f80000000078823 */ /* 0x000fe200000000ff */
[----:B------:R-:W-:Y:S02]  /*04a0*/  @!P0 IMAD.MOV.U32 R9, RZ, RZ, -0x40 ;  /* 0xffffffc0ff098424 */ /* 0x000fe400078e00ff */
[----:B------:R-:W-:Y:S02]  /*04b0*/  @!P1 FFMA R8, R3, 1.84467440737095516160e+19, RZ ;  /* 0x5f80000003089823 */ /* 0x000fe400000000ff */
[----:B------:R-:W-:-:S07]  /*04c0*/  @!P1 VIADD R9, R9, 0x40 ;  /* 0x0000004009099836 */ /* 0x000fce0000000000 */
.L_x_24:
[----:B------:R-:W-:Y:S01]  /*04d0*/  LEA R3, R6, 0xc0800000, 0x17 ;  /* 0xc080000006037811 */ /* 0x000fe200078eb8ff */
[----:B------:R-:W-:Y:S01]  /*04e0*/  VIADD R5, R5, 0xffffff81 ;  /* 0xffffff8105057836 */ /* 0x000fe20000000000 */
[----:B------:R-:W-:Y:S03]  /*04f0*/  BSSY.RECONVERGENT B2, `(.L_x_29) ;  /* 0x0000035000027945 */ /* 0x000fe60003800200 */
[----:B------:R-:W-:Y:S01]  /*0500*/  IMAD.IADD R3, R8, 0x1, -R3 ;  /* 0x0000000108037824 */ /* 0x000fe200078e0a03 */
[C---:B------:R-:W-:Y:S01]  /*0510*/  IADD3 R6, PT, PT, R5.reuse, 0x7f, -R6 ;  /* 0x0000007f05067810 */ /* 0x040fe20007ffe806 */
[----:B------:R-:W-:Y:S02]  /*0520*/  IMAD R0, R5, -0x800000, R7 ;  /* 0xff80000005007824 */ /* 0x000fe400078e0207 */
[----:B------:R-:W0:Y:S01]  /*0530*/  MUFU.RCP R8, R3 ;  /* 0x0000000300087308 */ /* 0x000e220000001000 */
[----:B------:R-:W-:Y:S01]  /*0540*/  FADD.FTZ R11, -R3, -RZ ;  /* 0x800000ff030b7221 */ /* 0x000fe20000010100 */
[----:B------:R-:W-:-:S03]  /*0550*/  IMAD.IADD R6, R6, 0x1, R9 ;  /* 0x0000000106067824 */ /* 0x000fc600078e0209 */
[----:B0-----:R-:W-:-:S04]  /*0560*/  FFMA R13, R8, R11, 1 ;  /* 0x3f800000080d7423 */ /* 0x001fc8000000000b */
[----:B------:R-:W-:-:S04]  /*0570*/  FFMA R10, R8, R13, R8 ;  /* 0x0000000d080a7223 */ /* 0x000fc80000000008 */
[----:B------:R-:W-:-:S04]  /*0580*/  FFMA R7, R0, R10, RZ ;  /* 0x0000000a00077223 */ /* 0x000fc800000000ff */
[----:B------:R-:W-:-:S04]  /*0590*/  FFMA R8, R11, R7, R0 ;  /* 0x000000070b087223 */ /* 0x000fc80000000000 */
[----:B------:R-:W-:-:S04]  /*05a0*/  FFMA R7, R10, R8, R7 ;  /* 0x000000080a077223 */ /* 0x000fc80000000007 */
[----:B------:R-:W-:-:S04]  /*05b0*/  FFMA R8, R11, R7, R0 ;  /* 0x000000070b087223 */ /* 0x000fc80000000000 */
[----:B------:R-:W-:-:S05]  /*05c0*/  FFMA R0, R10, R8, R7 ;  /* 0x000000080a007223 */ /* 0x000fca0000000007 */
[----:B------:R-:W-:-:S04]  /*05d0*/  SHF.R.U32.HI R3, RZ, 0x17, R0 ;  /* 0x00000017ff037819 */ /* 0x000fc80000011600 */
[----:B------:R-:W-:-:S05]  /*05e0*/  LOP3.LUT R3, R3, 0xff, RZ, 0xc0, !PT ;  /* 0x000000ff03037812 */ /* 0x000fca00078ec0ff */
[----:B------:R-:W-:-:S04]  /*05f0*/  IMAD.IADD R9, R3, 0x1, R6 ;  /* 0x0000000103097824 */ /* 0x000fc800078e0206 */
[----:B------:R-:W-:-:S05]  /*0600*/  VIADD R3, R9, 0xffffffff ;  /* 0xffffffff09037836 */ /* 0x000fca0000000000 */
[----:B------:R-:W-:-:S13]  /*0610*/  ISETP.GE.U32.AND P0, PT, R3, 0xfe, PT ;  /* 0x000000fe0300780c */ /* 0x000fda0003f06070 */
[----:B------:R-:W-:Y:S05]  /*0620*/  @!P0 BRA `(.L_x_30) ;  /* 0x0000000000808947 */ /* 0x000fea0003800000 */
[----:B------:R-:W-:-:S13]  /*0630*/  ISETP.GT.AND P0, PT, R9, 0xfe, PT ;  /* 0x000000fe0900780c */ /* 0x000fda0003f04270 */
[----:B------:R-:W-:Y:S05]  /*0640*/  @P0 BRA `(.L_x_31) ;  /* 0x00000000006c0947 */ /* 0x000fea0003800000 */
[----:B------:R-:W-:-:S13]  /*0650*/  ISETP.GE.AND P0, PT, R9, 0x1, PT ;  /* 0x000000010900780c */ /* 0x000fda0003f06270 */
[----:B------:R-:W-:Y:S05]  /*0660*/  @P0 BRA `(.L_x_32) ;  /* 0x0000000000740947 */ /* 0x000fea0003800000 */
[----:B------:R-:W-:Y:S02]  /*0670*/  ISETP.GE.AND P0, PT, R9, -0x18, PT ;  /* 0xffffffe80900780c */ /* 0x000fe40003f06270 */
[----:B------:R-:W-:-:S11]  /*0680*/  LOP3.LUT R0, R0, 0x80000000, RZ, 0xc0, !PT ;  /* 0x8000000000007812 */ /* 0x000fd600078ec0ff */
[----:B------:R-:W-:Y:S05]  /*0690*/  @!P0 BRA `(.L_x_32) ;  /* 0x0000000000688947 */ /* 0x000fea0003800000 */
[CCC-:B------:R-:W-:Y:S01]  /*06a0*/  FFMA.RZ R3, R10.reuse, R8.reuse, R7.reuse ;  /* 0x000000080a037223 */ /* 0x1c0fe2000000c007 */
[CCC-:B------:R-:W-:Y:S01]  /*06b0*/  FFMA.RM R6, R10.reuse, R8.reuse, R7.reuse ;  /* 0x000000080a067223 */ /* 0x1c0fe20000004007 */
[C---:B------:R-:W-:Y:S02]  /*06c0*/  ISETP.NE.AND P2, PT, R9.reuse, RZ, PT ;  /* 0x000000ff0900720c */ /* 0x040fe40003f45270 */
[----:B------:R-:W-:Y:S02]  /*06d0*/  ISETP.NE.AND P1, PT, R9, RZ, PT ;  /* 0x000000ff0900720c */ /* 0x000fe40003f25270 */
[----:B------:R-:W-:Y:S01]  /*06e0*/  LOP3.LUT R5, R3, 0x7fffff, RZ, 0xc0, !PT ;  /* 0x007fffff03057812 */ /* 0x000fe200078ec0ff */
[----:B------:R-:W-:Y:S01]  /*06f0*/  FFMA.RP R3, R10, R8, R7 ;  /* 0x000000080a037223 */ /* 0x000fe20000008007 */
[----:B------:R-:W-:Y:S02]  /*0700*/  VIADD R8, R9, 0x20 ;  /* 0x0000002009087836 */ /* 0x000fe40000000000 */
[----:B------:R-:W-:Y:S01]  /*0710*/  LOP3.LUT R5, R5, 0x800000, RZ, 0xfc, !PT ;  /* 0x0080000005057812 */ /* 0x000fe200078efcff */
[----:B------:R-:W-:Y:S01]  /*0720*/  IMAD.MOV R7, RZ, RZ, -R9 ;  /* 0x000000ffff077224 */ /* 0x000fe200078e0a09 */
[----:B------:R-:W-:-:S02]  /*0730*/  FSETP.NEU.FTZ.AND P0, PT, R3, R6, PT ;  /* 0x000000060300720b */ /* 0x000fc40003f1d000 */
[----:B------:R-:W-:Y:S02]  /*0740*/  SHF.L.U32 R8, R5, R8, RZ ;  /* 0x0000000805087219 */ /* 0x000fe400000006ff */
[----:B------:R-:W-:Y:S02]  /*0750*/  SEL R6, R7, RZ, P2 ;  /* 0x000000ff07067207 */ /* 0x000fe40001000000 */
[----:B------:R-:W-:Y:S02]  /*0760*/  ISETP.NE.AND P1, PT, R8, RZ, P1 ;  /* 0x000000ff0800720c */ /* 0x000fe40000f25270 */
[----:B------:R-:W-:Y:S02]  /*0770*/  SHF.R.U32.HI R6, RZ, R6, R5 ;  /* 0x00000006ff067219 */ /* 0x000fe40000011605 */
[----:B------:R-:W-:Y:S02]  /*0780*/  PLOP3.LUT P0, PT, P0, P1, PT, 0xf8, 0x8f ;  /* 0x00000000008f781c */ /* 0x000fe40000703f70 */
[----:B------:R-:W-:-:S02]  /*0790*/  SHF.R.U32.HI R8, RZ, 0x1, R6 ;  /* 0x00000001ff087819 */ /* 0x000fc40000011606 */
[----:B------:R-:W-:-:S04]  /*07a0*/  SEL R3, RZ, 0x1, !P0 ;  /* 0x00000001ff037807 */ /* 0x000fc80004000000 */
[----:B------:R-:W-:-:S04]  /*07b0*/  LOP3.LUT R3, R3, 0x1, R8, 0xf8, !PT ;  /* 0x0000000103037812 */ /* 0x000fc800078ef808 */
[----:B------:R-:W-:-:S05]  /*07c0*/  LOP3.LUT R3, R3, R6, RZ, 0xc0, !PT ;  /* 0x0000000603037212 */ /* 0x000fca00078ec0ff */
[----:B------:R-:W-:-:S05]  /*07d0*/  IMAD.IADD R3, R8, 0x1, R3 ;  /* 0x0000000108037824 */ /* 0x000fca00078e0203 */
[----:B------:R-:W-:Y:S01]  /*07e0*/  LOP3.LUT R0, R3, R0, RZ, 0xfc, !PT ;  /* 0x0000000003007212 */ /* 0x000fe200078efcff */
[----:B------:R-:W-:Y:S06]  /*07f0*/  BRA `(.L_x_32) ;  /* 0x0000000000107947 */ /* 0x000fec0003800000 */
.L_x_31:
[----:B------:R-:W-:-:S04]  /*0800*/  LOP3.LUT R0, R0, 0x80000000, RZ, 0xc0, !PT ;  /* 0x8000000000007812 */ /* 0x000fc800078ec0ff */
[----:B------:R-:W-:Y:S01]  /*0810*/  LOP3.LUT R0, R0, 0x7f800000, RZ, 0xfc, !PT ;  /* 0x7f80000000007812 */ /* 0x000fe200078efcff */
[----:B------:R-:W-:Y:S06]  /*0820*/  BRA `(.L_x_32) ;  /* 0x0000000000047947 */ /* 0x000fec0003800000 */
.L_x_30:
[----:B------:R-:W-:-:S07]  /*0830*/  IMAD R0, R6, 0x800000, R0 ;  /* 0x0080000006007824 */ /* 0x000fce00078e0200 */
.L_x_32:
[----:B------:R-:W-:Y:S05]  /*0840*/  BSYNC.RECONVERGENT B2 ;  /* 0x0000000000027941 */ /* 0x000fea0003800200 */
.L_x_29:
[----:B------:R-:W-:Y:S05]  /*0850*/  BRA `(.L_x_33) ;  /* 0x0000000000207947 */ /* 0x000fea0003800000 */
.L_x_28:
[----:B------:R-:W-:-:S04]  /*0860*/  LOP3.LUT R0, R8, 0x80000000, R7, 0x48, !PT ;  /* 0x8000000008007812 */ /* 0x000fc800078e4807 */
[----:B------:R-:W-:Y:S01]  /*0870*/  LOP3.LUT R0, R0, 0x7f800000, RZ, 0xfc, !PT ;  /* 0x7f80000000007812 */ /* 0x000fe200078efcff */
[----:B------:R-:W-:Y:S06]  /*0880*/  BRA `(.L_x_33) ;  /* 0x0000000000147947 */ /* 0x000fec0003800000 */
.L_x_27:
[----:B------:R-:W-:Y:S01]  /*0890*/  LOP3.LUT R0, R8, 0x80000000, R7, 0x48, !PT ;  /* 0x8000000008007812 */ /* 0x000fe200078e4807 */
[----:B------:R-:W-:Y:S06]  /*08a0*/  BRA `(.L_x_33) ;  /* 0x00000000000c7947 */ /* 0x000fec0003800000 */
.L_x_26:
[----:B------:R-:W0:Y:S01]  /*08b0*/  MUFU.RSQ R0, -QNAN ;  /* 0xffc0000000007908 */ /* 0x000e220000001400 */
[----:B------:R-:W-:Y:S05]  /*08c0*/  BRA `(.L_x_33) ;  /* 0x0000000000047947 */ /* 0x000fea0003800000 */
.L_x_25:
[----:B------:R-:W-:-:S07]  /*08d0*/  FADD.FTZ R0, R0, R3 ;  /* 0x0000000300007221 */ /* 0x000fce0000010000 */
.L_x_33:
[----:B------:R-:W-:Y:S05]  /*08e0*/  BSYNC.RECONVERGENT B1 ;  /* 0x0000000000017941 */ /* 0x000fea0003800200 */
.L_x_23:
[----:B------:R-:W-:-:S04]  /*08f0*/  IMAD.MOV.U32 R5, RZ, RZ, 0x0 ;  /* 0x00000000ff057424 */ /* 0x000fc800078e00ff */
[----:B0-----:R-:W-:Y:S05]  /*0900*/  RET.REL.NODEC R4 `(_Z18lossBackwardKernelPKfPKiPfii) ;  /* 0xfffffff404bc7950 */ /* 0x001fea0003c3ffff */
.L_x_34:
        /* <DEDUP_REMOVED lines=15> */
.L_x_132:


//--------------------- .text._Z18crossEntropyKernelPKfPKiPfii --------------------------
	.section	.text._Z18crossEntropyKernelPKfPKiPfii,"ax",@progbits
	.align	128
        .global         _Z18crossEntropyKernelPKfPKiPfii
        .type           _Z18crossEntropyKernelPKfPKiPfii,@function
        .size           _Z18crossEntropyKernelPKfPKiPfii,(.L_x_140 - _Z18crossEntropyKernelPKfPKiPfii)
        .other          _Z18crossEntropyKernelPKfPKiPfii,@"STO_CUDA_ENTRY STV_DEFAULT"
_Z18crossEntropyKernelPKfPKiPfii:
.text._Z18crossEntropyKernelPKfPKiPfii:
        /* <DEDUP_REMOVED lines=13> */
[----:B-1----:R-:W2:Y:S02]  /*00d0*/  LDG.E R5, desc[UR4][R4.64] ;  /* 0x0000000404057981 */ /* 0x002ea4000c1e1900 */
[----:B--2---:R-:W-:-:S04]  /*00e0*/  IMAD R3, R2, UR6, R5 ;  /* 0x0000000602037c24 */ /* 0x004fc8000f8e0205 */
[----:B---3--:R-:W-:-:S06]  /*00f0*/  IMAD.WIDE R6, R3, 0x4, R6 ;  /* 0x0000000403067825 */ /* 0x008fcc00078e0206 */
[----:B------:R-:W2:Y:S01]  /*0100*/  LDG.E R6, desc[UR4][R6.64] ;  /* 0x0000000406067981 */ /* 0x000ea2000c1e1900 */
[----:B------:R-:W-:Y:S01]  /*0110*/  HFMA2 R9, -RZ, RZ, 1.5048828125, 33.21875 ;  /* 0x3e055027ff097431 */ /* 0x000fe200000001ff */
[----:B--2---:R-:W-:Y:S02]  /*0120*/  FMNMX R3, R6, 9.9999997171806853657e-10, !PT ;  /* 0x3089705f06037809 */ /* 0x004fe40007800000 */
[----:B------:R-:W-:Y:S02]  /*0130*/  MOV R6, 0x7f800000 ;  /* 0x7f80000000067802 */ /* 0x000fe40000000f00 */
[C---:B------:R-:W-:Y:S02]  /*0140*/  IADD3 R0, PT, PT, R3.reuse, -0x3f2aaaab, RZ ;  /* 0xc0d5555503007810 */ /* 0x040fe40007ffe0ff */
[----:B------:R-:W-:Y:S02]  /*0150*/  ISETP.GT.U32.AND P0, PT, R3, 0x7f7fffff, PT ;  /* 0x7f7fffff0300780c */ /* 0x000fe40003f04070 */
[----:B------:R-:W-:-:S04]  /*0160*/  LOP3.LUT R0, R0, 0xff800000, RZ, 0xc0, !PT ;  /* 0xff80000000007812 */ /* 0x000fc800078ec0ff */
[-C--:B------:R-:W-:Y:S02]  /*0170*/  IADD3 R8, PT, PT, R3, -R0.reuse, RZ ;  /* 0x8000000003087210 */ /* 0x080fe40007ffe0ff */
[----:B------:R-:W-:-:S03]  /*0180*/  I2FP.F32.S32 R0, R0 ;  /* 0x0000000000007245 */ /* 0x000fc60000201400 */
[----:B------:R-:W-:Y:S02]  /*0190*/  FADD R8, R8, -1 ;  /* 0xbf80000008087421 */ /* 0x000fe40000000000 */
[----:B------:R-:W-:Y:S02]  /*01a0*/  FFMA R0, R0, 1.1920928955078125e-07, RZ ;  /* 0x3400000000007823 */ /* 0x000fe400000000ff */
[----:B------:R-:W-:-:S04]  /*01b0*/  FFMA R5, R8, -R9, 0.14084610342979431152 ;  /* 0x3e1039f608057423 */ /* 0x000fc80000000809 */
[----:B------:R-:W-:-:S04]  /*01c0*/  FFMA R5, R8, R5, -0.12148627638816833496 ;  /* 0xbdf8cdcc08057423 */ /* 0x000fc80000000005 */
[----:B------:R-:W-:-:S04]  /*01d0*/  FFMA R5, R8, R5, 0.13980610668659210205 ;  /* 0x3e0f295508057423 */ /* 0x000fc80000000005 */
[----:B------:R-:W-:-:S04]  /*01e0*/  FFMA R5, R8, R5, -0.16684235632419586182 ;  /* 0xbe2ad8b908057423 */ /* 0x000fc80000000005 */
[----:B------:R-:W-:-:S04]  /*01f0*/  FFMA R5, R8, R5, 0.20012299716472625732 ;  /* 0x3e4ced0b08057423 */ /* 0x000fc80000000005 */
[C---:B------:R-:W-:Y:S02]  /*0200*/  FFMA R7, R8.reuse, R5, -0.24999669194221496582 ;  /* 0xbe7fff2208077423 */ /* 0x040fe40000000005 */
[----:B------:R-:W0:Y:S02]  /*0210*/  LDC.64 R4, c[0x0][0x390] ;  /* 0x0000e400ff047b82 */ /* 0x000e240000000a00 */
[----:B------:R-:W-:-:S04]  /*0220*/  FFMA R7, R8, R7, 0.33333182334899902344 ;  /* 0x3eaaaa7808077423 */ /* 0x000fc80000000007 */
[----:B------:R-:W-:-:S04]  /*0230*/  FFMA R7, R8, R7, -0.5 ;  /* 0xbf00000008077423 */ /* 0x000fc80000000007 */
[----:B------:R-:W-:-:S04]  /*0240*/  FMUL R7, R8, R7 ;  /* 0x0000000708077220 */ /* 0x000fc80000400000 */
[----:B------:R-:W-:-:S04]  /*0250*/  FFMA R7, R8, R7, R8 ;  /* 0x0000000708077223 */ /* 0x000fc80000000008 */
[----:B------:R-:W-:Y:S01]  /*0260*/  FFMA R0, R0, 0.69314718246459960938, R7 ;  /* 0x3f31721800007823 */ /* 0x000fe20000000007 */
[----:B------:R-:W-:Y:S01]  /*0270*/  @P0 FFMA R0, R3, R6, +INF ;  /* 0x7f80000003000423 */ /* 0x000fe20000000006 */
[----:B0-----:R-:W-:-:S04]  /*0280*/  IMAD.WIDE R2, R2, 0x4, R4 ;  /* 0x0000000402027825 */ /* 0x001fc800078e0204 */
[----:B------:R-:W-:-:S05]  /*0290*/  FADD R5, -R0, -RZ ;  /* 0x800000ff00057221 */ /* 0x000fca0000000100 */
[----:B------:R-:W-:Y:S01]  /*02a0*/  STG.E desc[UR4][R2.64], R5 ;  /* 0x0000000502007986 */ /* 0x000fe2000c101904 */
[----:B------:R-:W-:Y:S05]  /*02b0*/  EXIT ;  /* 0x000000000000794d */ /* 0x000fea0003800000 */
.L_x_35:
        /* <DEDUP_REMOVED lines=12> */
.L_x_140:


//--------------------- .text._Z13softmaxKernelPfii --------------------------
	.section	.text._Z13softmaxKernelPfii,"ax",@progbits
	.align	128
        .global         _Z13softmaxKernelPfii
        .type           _Z13softmaxKernelPfii,@function
        .size           _Z13softmaxKernelPfii,(.L_x_133 - _Z13softmaxKernelPfii)
        .other          _Z13softmaxKernelPfii,@"STO_CUDA_ENTRY STV_DEFAULT"
_Z13softmaxKernelPfii:
.text._Z13softmaxKernelPfii:
        /* <DEDUP_REMOVED lines=8> */
[----:B------:R-:W0:Y:S01]  /*0080*/  LDCU UR5, c[0x0][0x38c] ;  /* 0x00007180ff0577ac */ /* 0x000e220008000800 */
[----:B------:R-:W-:Y:S01]  /*0090*/  HFMA2 R0, -RZ, RZ, -598.5, 40320 ;  /* 0xe0ad78ecff007431 */ /* 0x000fe200000001ff */
[----:B------:R-:W1:Y:S01]  /*00a0*/  LDCU.64 UR10, c[0x0][0x358] ;  /* 0x00006b00ff0a77ac */ /* 0x000e620008000a00 */
[----:B0-----:R-:W-:Y:S02]  /*00b0*/  UISETP.GE.AND UP0, UPT, UR5, 0x1, UPT ;  /* 0x000000010500788c */ /* 0x001fe4000bf06270 */
[----:B------:R-:W-:-:S07]  /*00c0*/  IMAD R2, R2, UR5, RZ ;  /* 0x0000000502027c24 */ /* 0x000fce000f8e02ff */
[----:B-1----:R-:W-:Y:S05]  /*00d0*/  BRA.U !UP0, `(.L_x_36) ;  /* 0x0000000508707547 */ /* 0x002fea000b800000 */
[----:B------:R-:W-:Y:S01]  /*00e0*/  UISETP.GE.U32.AND UP1, UPT, UR5, 0x10, UPT ;  /* 0x000000100500788c */ /* 0x000fe2000bf26070 */
[----:B------:R-:W-:Y:S01]  /*00f0*/  MOV R0, 0xe0ad78ec ;  /* 0xe0ad78ec00007802 */ /* 0x000fe20000000f00 */
[----:B------:R-:W-:Y:S01]  /*0100*/  ULOP3.LUT UR8, UR5, 0xf, URZ, 0xc0, !UPT ;  /* 0x0000000f05087892 */ /* 0x000fe2000f8ec0ff */
[----:B------:R-:W-:-:S03]  /*0110*/  UMOV UR4, URZ ;  /* 0x000000ff00047c82 */ /* 0x000fc60008000000 */
[----:B------:R-:W-:-:S03]  /*0120*/  UISETP.NE.AND UP0, UPT, UR8, URZ, UPT ;  /* 0x000000ff0800728c */ /* 0x000fc6000bf05270 */
[----:B------:R-:W-:Y:S08]  /*0130*/  BRA.U !UP1, `(.L_x_37) ;  /* 0x0000000109987547 */ /* 0x000ff0000b800000 */
[----:B------:R-:W0:Y:S01]  /*0140*/  LDCU.64 UR6, c[0x0][0x380] ;  /* 0x00007000ff0677ac */ /* 0x000e220008000a00 */
[----:B------:R-:W-:Y:S02]  /*0150*/  MOV R0, 0xe0ad78ec ;  /* 0xe0ad78ec00007802 */ /* 0x000fe40000000f00 */
[----:B------:R-:W-:Y:S01]  /*0160*/  MOV R3, R2 ;  /* 0x0000000200037202 */ /* 0x000fe20000000f00 */
[----:B------:R-:W-:-:S04]  /*0170*/  ULOP3.LUT UR4, UR5, 0x7ffffff0, URZ, 0xc0, !UPT ;  /* 0x7ffffff005047892 */ /* 0x000fc8000f8ec0ff */
[----:B------:R-:W-:Y:S02]  /*0180*/  UIADD3 UR9, UPT, UPT, -UR4, URZ, URZ ;  /* 0x000000ff04097290 */ /* 0x000fe4000fffe1ff */
[----:B0-----:R-:W-:-:S04]  /*0190*/  UIADD3 UR5, UP1, UPT, UR6, 0x20, URZ ;  /* 0x0000002006057890 */ /* 0x001fc8000ff3e0ff */
[----:B------:R-:W-:-:S12]  /*01a0*/  UIADD3.X UR6, UPT, UPT, URZ, UR7, URZ, UP1, !UPT ;  /* 0x00000007ff067290 */ /* 0x000fd80008ffe4ff */
.L_x_38:
[----:B------:R-:W-:Y:S02]  /*01b0*/  MOV R4, UR5 ;  /* 0x0000000500047c02 */ /* 0x000fe40008000f00 */
[----:B------:R-:W-:-:S03]  /*01c0*/  MOV R5, UR6 ;  /* 0x0000000600057c02 */ /* 0x000fc60008000f00 */
[----:B------:R-:W-:-:S05]  /*01d0*/  IMAD.WIDE R4, R3, 0x4, R4 ;  /* 0x0000000403047825 */ /* 0x000fca00078e0204 */
[----:B------:R-:W2:Y:S04]  /*01e0*/  LDG.E R7, desc[UR10][R4.64+-0x20] ;  /* 0xffffe00a04077981 */ /* 0x000ea8000c1e1900 */
[----:B------:R-:W2:Y:S04]  /*01f0*/  LDG.E R6, desc[UR10][R4.64+-0x1c] ;  /* 0xffffe40a04067981 */ /* 0x000ea8000c1e1900 */
[----:B------:R-:W3:Y:S04]  /*0200*/  LDG.E R9, desc[UR10][R4.64+-0x18] ;  /* 0xffffe80a04097981 */ /* 0x000ee8000c1e1900 */
[----:B------:R-:W3:Y:S04]  /*0210*/  LDG.E R8, desc[UR10][R4.64+-0x14] ;  /* 0xffffec0a04087981 */ /* 0x000ee8000c1e1900 */
        /* <DEDUP_REMOVED lines=13> */
[----:B------:R-:W-:-:S03]  /*02f0*/  IADD3 R3, PT, PT, R3, 0x10, RZ ;  /* 0x0000001003037810 */ /* 0x000fc60007ffe0ff */
[----:B------:R-:W-:Y:S01]  /*0300*/  UISETP.NE.AND UP1, UPT, UR9, URZ, UPT ;  /* 0x000000ff0900728c */ /* 0x000fe2000bf25270 */
[----:B--2---:R-:W-:-:S04]  /*0310*/  FMNMX3 R6, R0, R7, R6, !PT ;  /* 0x0000000700067276 */ /* 0x004fc80007800006 */
[----:B---3--:R-:W-:-:S04]  /*0320*/  FMNMX3 R6, R6, R9, R8, !PT ;  /* 0x0000000906067276 */ /* 0x008fc80007800008 */
[----:B----4-:R-:W-:-:S04]  /*0330*/  FMNMX3 R6, R6, R11, R10, !PT ;  /* 0x0000000b06067276 */ /* 0x010fc8000780000a */
[----:B-----5:R-:W-:-:S04]  /*0340*/  FMNMX3 R6, R6, R13, R12, !PT ;  /* 0x0000000d06067276 */ /* 0x020fc8000780000c */
[----:B------:R-:W-:-:S04]  /*0350*/  FMNMX3 R6, R6, R15, R14, !PT ;  /* 0x0000000f06067276 */ /* 0x000fc8000780000e */
[----:B------:R-:W-:-:S04]  /*0360*/  FMNMX3 R6, R6, R17, R16, !PT ;  /* 0x0000001106067276 */ /* 0x000fc80007800010 */
[----:B------:R-:W-:-:S04]  /*0370*/  FMNMX3 R6, R6, R19, R18, !PT ;  /* 0x0000001306067276 */ /* 0x000fc80007800012 */
[----:B------:R-:W-:Y:S01]  /*0380*/  FMNMX3 R0, R6, R21, R20, !PT ;  /* 0x0000001506007276 */ /* 0x000fe20007800014 */
[----:B------:R-:W-:Y:S06]  /*0390*/  BRA.U UP1, `(.L_x_38) ;  /* 0xfffffffd01847547 */ /* 0x000fec000b83ffff */
.L_x_37:
[----:B------:R-:W-:Y:S05]  /*03a0*/  BRA.U !UP0, `(.L_x_36) ;  /* 0x0000000108bc7547 */ /* 0x000fea000b800000 */
[----:B------:R-:W0:Y:S01]  /*03b0*/  LDCU UR5, c[0x0][0x38c] ;  /* 0x00007180ff0577ac */ /* 0x000e220008000800 */
[----:B------:R-:W-:Y:S02]  /*03c0*/  UISETP.GE.U32.AND UP0, UPT, UR8, 0x8, UPT ;  /* 0x000000080800788c */ /* 0x000fe4000bf06070 */
[----:B0-----:R-:W-:-:S04]  /*03d0*/  ULOP3.LUT UR6, UR5, 0x7, URZ, 0xc0, !UPT ;  /* 0x0000000705067892 */ /* 0x001fc8000f8ec0ff */
[----:B------:R-:W-:-:S03]  /*03e0*/  UISETP.NE.AND UP1, UPT, UR6, URZ, UPT ;  /* 0x000000ff0600728c */ /* 0x000fc6000bf25270 */
[----:B------:R-:W-:Y:S08]  /*03f0*/  BRA.U !UP0, `(.L_x_39) ;  /* 0x0000000108407547 */ /* 0x000ff0000b800000 */
[----:B------:R-:W0:Y:S01]  /*0400*/  LDC.64 R4, c[0x0][0x380] ;  /* 0x0000e000ff047b82 */ /* 0x000e220000000a00 */
[----:B------:R-:W-:-:S05]  /*0410*/  IADD3 R3, PT, PT, R2, UR4, RZ ;  /* 0x0000000402037c10 */ /* 0x000fca000fffe0ff */
[----:B0-----:R-:W-:-:S05]  /*0420*/  IMAD.WIDE R4, R3, 0x4, R4 ;  /* 0x0000000403047825 */ /* 0x001fca00078e0204 */
[----:B------:R-:W2:Y:S04]  /*0430*/  LDG.E R3, desc[UR10][R4.64] ;  /* 0x0000000a04037981 */ /* 0x000ea8000c1e1900 */
[----:B------:R-:W2:Y:S04]  /*0440*/  LDG.E R6, desc[UR10][R4.64+0x4] ;  /* 0x0000040a04067981 */ /* 0x000ea8000c1e1900 */
[----:B------:R-:W3:Y:S04]  /*0450*/  LDG.E R8, desc[UR10][R4.64+0x8] ;  /* 0x0000080a04087981 */ /* 0x000ee8000c1e1900 */
[----:B------:R-:W3:Y:S04]  /*0460*/  LDG.E R7, desc[UR10][R4.64+0xc] ;  /* 0x00000c0a04077981 */ /* 0x000ee8000c1e1900 */
[----:B------:R-:W4:Y:S04]  /*0470*/  LDG.E R10, desc[UR10][R4.64+0x10] ;  /* 0x0000100a040a7981 */ /* 0x000f28000c1e1900 */
[----:B------:R-:W4:Y:S04]  /*0480*/  LDG.E R9, desc[UR10][R4.64+0x14] ;  /* 0x0000140a04097981 */ /* 0x000f28000c1e1900 */
[----:B------:R-:W5:Y:S04]  /*0490*/  LDG.E R12, desc[UR10][R4.64+0x18] ;  /* 0x0000180a040c7981 */ /* 0x000f68000c1e1900 */
[----:B------:R-:W5:Y:S01]  /*04a0*/  LDG.E R11, desc[UR10][R4.64+0x1c] ;  /* 0x00001c0a040b7981 */ /* 0x000f62000c1e1900 */
[----:B------:R-:W-:Y:S01]  /*04b0*/  UIADD3 UR4, UPT, UPT, UR4, 0x8, URZ ;  /* 0x0000000804047890 */ /* 0x000fe2000fffe0ff */
[----:B--2---:R-:W-:-:S04]  /*04c0*/  FMNMX3 R3, R0, R3, R6, !PT ;  /* 0x0000000300037276 */ /* 0x004fc80007800006 */
[----:B---3--:R-:W-:-:S04]  /*04d0*/  FMNMX3 R3, R3, R8, R7, !PT ;  /* 0x0000000803037276 */ /* 0x008fc80007800007 */
[----:B----4-:R-:W-:-:S04]  /*04e0*/  FMNMX3 R3, R3, R10, R9, !PT ;  /* 0x0000000a03037276 */ /* 0x010fc80007800009 */
[----:B-----5:R-:W-:-:S07]  /*04f0*/  FMNMX3 R0, R3, R12, R11, !PT ;  /* 0x0000000c03007276 */ /* 0x020fce000780000b */
.L_x_39:
[----:B------:R-:W-:Y:S05]  /*0500*/  BRA.U !UP1, `(.L_x_36) ;  /* 0x0000000109647547 */ /* 0x000fea000b800000 */
[----:B------:R-:W-:Y:S02]  /*0510*/  UISETP.GE.U32.AND UP0, UPT, UR6, 0x4, UPT ;  /* 0x000000040600788c */ /* 0x000fe4000bf06070 */
[----:B------:R-:W-:-:S04]  /*0520*/  ULOP3.LUT UR5, UR5, 0x3, URZ, 0xc0, !UPT ;  /* 0x0000000305057892 */ /* 0x000fc8000f8ec0ff */
        /* <DEDUP_REMOVED lines=8> */
[----:B------:R-:W3:Y:S01]  /*05b0*/  LDG.E R8, desc[UR10][R4.64+0xc] ;  /* 0x00000c0a04087981 */ /* 0x000ee2000c1e1900 */
[----:B------:R-:W-:Y:S01]  /*05c0*/  UIADD3 UR4, UPT, UPT, UR4, 0x4, URZ ;  /* 0x0000000404047890 */ /* 0x000fe2000fffe0ff */
[----:B--2---:R-:W-:-:S04]  /*05d0*/  FMNMX3 R0, R0, R3, R6, !PT ;  /* 0x0000000300007276 */ /* 0x004fc80007800006 */
[----:B---3--:R-:W-:-:S07]  /*05e0*/  FMNMX3 R0, R0, R7, R8, !PT ;  /* 0x0000000700007276 */ /* 0x008fce0007800008 */
.L_x_40:
[----:B------:R-:W-:Y:S05]  /*05f0*/  BRA.U !UP1, `(.L_x_36) ;  /* 0x0000000109287547 */ /* 0x000fea000b800000 */
[----:B------:R-:W0:Y:S01]  /*0600*/  LDC.64 R6, c[0x0][0x380] ;  /* 0x0000e000ff067b82 */ /* 0x000e220000000a00 */
[----:B------:R-:W-:Y:S01]  /*0610*/  IADD3 R3, PT, PT, R2, UR4, RZ ;  /* 0x0000000402037c10 */ /* 0x000fe2000fffe0ff */
[----:B------:R-:W-:-:S12]  /*0620*/  UIADD3 UR5, UPT, UPT, -UR5, URZ, URZ ;  /* 0x000000ff05057290 */ /* 0x000fd8000fffe1ff */
.L_x_41:
[----:B0-----:R-:W-:-:S06]  /*0630*/  IMAD.WIDE R4, R3, 0x4, R6 ;  /* 0x0000000403047825 */ /* 0x001fcc00078e0206 */
[----:B------:R-:W2:Y:S01]  /*0640*/  LDG.E R5, desc[UR10][R4.64] ;  /* 0x0000000a04057981 */ /* 0x000ea2000c1e1900 */
[----:B------:R-:W-:Y:S01]  /*0650*/  UIADD3 UR5, UPT, UPT, UR5, 0x1, URZ ;  /* 0x0000000105057890 */ /* 0x000fe2000fffe0ff */
[----:B------:R-:W-:-:S03]  /*0660*/  IADD3 R3, PT, PT, R3, 0x1, RZ ;  /* 0x0000000103037810 */ /* 0x000fc60007ffe0ff */
[----:B------:R-:W-:Y:S01]  /*0670*/  UISETP.NE.AND UP0, UPT, UR5, URZ, UPT ;  /* 0x000000ff0500728c */ /* 0x000fe2000bf05270 */
[----:B--2---:R-:W-:-:S08]  /*0680*/  FMNMX R0, R5, R0, !PT ;  /* 0x0000000005007209 */ /* 0x004fd00007800000 */
[----:B------:R-:W-:Y:S05]  /*0690*/  BRA.U UP0, `(.L_x_41) ;  /* 0xfffffffd00e47547 */ /* 0x000fea000b83ffff */
.L_x_36:
[----:B------:R-:W0:Y:S01]  /*06a0*/  LDCU UR5, c[0x0][0x38c] ;  /* 0x00007180ff0577ac */ /* 0x000e220008000800 */
[----:B------:R-:W-:Y:S01]  /*06b0*/  MOV R3, RZ ;  /* 0x000000ff00037202 */ /* 0x000fe20000000f00 */
[----:B0-----:R-:W-:-:S09]  /*06c0*/  UISETP.GE.AND UP0, UPT, UR5, 0x1, UPT ;  /* 0x000000010500788c */ /* 0x001fd2000bf06270 */
[----:B------:R-:W-:Y:S05]  /*06d0*/  BRA.U !UP0, `(.L_x_42) ;  /* 0x0000000d089c7547 */ /* 0x000fea000b800000 */
[----:B------:R-:W-:Y:S01]  /*06e0*/  UISETP.GE.U32.AND UP1, UPT, UR5, 0x8, UPT ;  /* 0x000000080500788c */ /* 0x000fe2000bf26070 */
[----:B------:R-:W-:Y:S01]  /*06f0*/  HFMA2 R3, -RZ, RZ, 0, 0 ;  /* 0x00000000ff037431 */ /* 0x000fe200000001ff */
[----:B------:R-:W-:Y:S01]  /*0700*/  ULOP3.LUT UR9, UR5, 0x7, URZ, 0xc0, !UPT ;  /* 0x0000000705097892 */ /* 0x000fe2000f8ec0ff */
[----:B------:R-:W-:-:S03]  /*0710*/  UMOV UR4, URZ ;  /* 0x000000ff00047c82 */ /* 0x000fc60008000000 */
[----:B------:R-:W-:-:S03]  /*0720*/  UISETP.NE.AND UP0, UPT, UR9, URZ, UPT ;  /* 0x000000ff0900728c */ /* 0x000fc6000bf05270 */
[----:B------:R-:W-:Y:S08]  /*0730*/  BRA.U !UP1, `(.L_x_43) ;  /* 0x0000000509c07547 */ /* 0x000ff0000b800000 */
[----:B------:R-:W0:Y:S01]  /*0740*/  LDCU.64 UR6, c[0x0][0x380] ;  /* 0x00007000ff0677ac */ /* 0x000e220008000a00 */
[----:B------:R-:W-:Y:S02]  /*0750*/  MOV R3, RZ ;  /* 0x000000ff00037202 */ /* 0x000fe40000000f00 */
[----:B------:R-:W-:Y:S01]  /*0760*/  MOV R6, R2 ;  /* 0x0000000200067202 */ /* 0x000fe20000000f00 */
[----:B------:R-:W-:-:S04]  /*0770*/  ULOP3.LUT UR4, UR5, 0x7ffffff8, URZ, 0xc0, !UPT ;  /* 0x7ffffff805047892 */ /* 0x000fc8000f8ec0ff */
[----:B------:R-:W-:Y:S02]  /*0780*/  UIADD3 UR8, UPT, UPT, -UR4, URZ, URZ ;  /* 0x000000ff04087290 */ /* 0x000fe4000fffe1ff */
[----:B0-----:R-:W-:-:S04]  /*0790*/  UIADD3 UR5, UP1, UPT, UR6, 0x10, URZ ;  /* 0x0000001006057890 */ /* 0x001fc8000ff3e0ff */
[----:B------:R-:W-:-:S12]  /*07a0*/  UIADD3.X UR6, UPT, UPT, URZ, UR7, URZ, UP1, !UPT ;  /* 0x00000007ff067290 */ /* 0x000fd80008ffe4ff */
.L_x_44:
[----:B-1----:R-:W-:Y:S02]  /*07b0*/  MOV R4, UR5 ;  /* 0x0000000500047c02 */ /* 0x002fe40008000f00 */
[----:B------:R-:W-:-:S03]  /*07c0*/  MOV R5, UR6 ;  /* 0x0000000600057c02 */ /* 0x000fc60008000f00 */
[----:B------:R-:W-:-:S05]  /*07d0*/  IMAD.WIDE R4, R6, 0x4, R4 ;  /* 0x0000000406047825 */ /* 0x000fca00078e0204 */
[----:B------:R-:W2:Y:S04]  /*07e0*/  LDG.E R7, desc[UR10][R4.64+-0x10] ;  /* 0xfffff00a04077981 */ /* 0x000ea8000c1e1900 */
[----:B------:R-:W3:Y:S04]  /*07f0*/  LDG.E R9, desc[UR10][R4.64+-0xc] ;  /* 0xfffff40a04097981 */ /* 0x000ee8000c1e1900 */
[----:B------:R-:W4:Y:S04]  /*0800*/  LDG.E R15, desc[UR10][R4.64+-0x8] ;  /* 0xfffff80a040f7981 */ /* 0x000f28000c1e1900 */
[----:B------:R-:W5:Y:S04]  /*0810*/  LDG.E R25, desc[UR10][R4.64+-0x4] ;  /* 0xfffffc0a04197981 */ /* 0x000f68000c1e1900 */
[----:B------:R-:W5:Y:S04]  /*0820*/  LDG.E R11, desc[UR10][R4.64] ;  /* 0x0000000a040b7981 */ /* 0x000f68000c1e1900 */
[----:B------:R-:W5:Y:S04]  /*0830*/  LDG.E R21, desc[UR10][R4.64+0x4] ;  /* 0x0000040a04157981 */ /* 0x000f68000c1e1900 */
[----:B------:R-:W5:Y:S04]  /*0840*/  LDG.E R19, desc[UR10][R4.64+0x8] ;  /* 0x0000080a04137981 */ /* 0x000f68000c1e1900 */
[----:B------:R-:W5:Y:S01]  /*0850*/  LDG.E R17, desc[UR10][R4.64+0xc] ;  /* 0x00000c0a04117981 */ /* 0x000f62000c1e1900 */
[----:B------:R-:W-:Y:S01]  /*0860*/  HFMA2 R14, -RZ, RZ, 3.7421875, 0 ;  /* 0x437c0000ff0e7431 */ /* 0x000fe200000001ff */
[----:B------:R-:W-:Y:S01]  /*0870*/  MOV R13, 0x3bbb989d ;  /* 0x3bbb989d000d7802 */ /* 0x000fe20000000f00 */
[----:B------:R-:W-:Y:S01]  /*0880*/  UIADD3 UR8, UPT, UPT, UR8, 0x8, URZ ;  /* 0x0000000808087890 */ /* 0x000fe2000fffe0ff */
[----:B------:R-:W-:-:S03]  /*0890*/  IADD3 R6, PT, PT, R6, 0x8, RZ ;  /* 0x0000000806067810 */ /* 0x000fc60007ffe0ff */
[----:B------:R-:W-:Y:S01]  /*08a0*/  UISETP.NE.AND UP1, UPT, UR8, URZ, UPT ;  /* 0x000000ff0800728c */ /* 0x000fe2000bf25270 */
[----:B--2---:R-:W-:-:S04]  /*08b0*/  FADD R10, R7, -R0 ;  /* 0x80000000070a7221 */ /* 0x004fc80000000000 */
[----:B------:R-:W-:Y:S01]  /*08c0*/  FFMA.SAT R7, R10, R13, 0.5 ;  /* 0x3f0000000a077423 */ /* 0x000fe2000000200d */
[----:B---3--:R-:W-:-:S03]  /*08d0*/  FADD R12, R9, -R0 ;  /* 0x80000000090c7221 */ /* 0x008fc60000000000 */
[-C--:B------:R-:W-:Y:S01]  /*08e0*/  FFMA.RM R8, R7, R14.reuse, 12582913 ;  /* 0x4b40000107087423 */ /* 0x080fe2000000400e */
[-C--:B------:R-:W-:Y:S01]  /*08f0*/  FFMA.SAT R7, R12, R13.reuse, 0.5 ;  /* 0x3f0000000c077423 */ /* 0x080fe2000000200d */
[--C-:B----4-:R-:W-:Y:S02]  /*0900*/  FADD R16, R15, -R0.reuse ;  /* 0x800000000f107221 */ /* 0x110fe40000000000 */
[----:B------:R-:W-:Y:S01]  /*0910*/  FADD R9, R8, -12583039 ;  /* 0xcb40007f08097421 */ /* 0x000fe20000000000 */
[-C--:B------:R-:W-:Y:S01]  /*0920*/  FFMA.RM R7, R7, R14.reuse, 12582913 ;  /* 0x4b40000107077423 */ /* 0x080fe2000000400e */
[-C--:B------:R-:W-:Y:S01]  /*0930*/  FFMA.SAT R23, R16, R13.reuse, 0.5 ;  /* 0x3f00000010177423 */ /* 0x080fe2000000200d */
[--C-:B-----5:R-:W-:Y:S01]  /*0940*/  FADD R18, R25, -R0.reuse ;  /* 0x8000000019127221 */ /* 0x120fe20000000000 */
[----:B------:R-:W-:Y:S01]  /*0950*/  FFMA R9, R10, 1.4426950216293334961, -R9 ;  /* 0x3fb8aa3b0a097823 */ /* 0x000fe20000000809 */
[----:B------:R-:W-:Y:S01]  /*0960*/  FADD R15, R7, -12583039 ;  /* 0xcb40007f070f7421 */ /* 0x000fe20000000000 */
[--C-:B------:R-:W-:Y:S01]  /*0970*/  FADD R20, R11, -R0.reuse ;  /* 0x800000000b147221 */ /* 0x100fe20000000000 */
[-C--:B------:R-:W-:Y:S01]  /*0980*/  FFMA.SAT R25, R18, R13.reuse, 0.5 ;  /* 0x3f00000012197423 */ /* 0x080fe2000000200d */
[----:B------:R-:W-:Y:S01]  /*0990*/  FFMA R10, R10, 1.925963033500011079e-08, R9 ;  /* 0x32a570600a0a7823 */ /* 0x000fe20000000009 */
[C---:B------:R-:W-:Y:S01]  /*09a0*/  FFMA R15, R12.reuse, 1.4426950216293334961, -R15 ;  /* 0x3fb8aa3b0c0f7823 */ /* 0x040fe2000000080f */
[-C--:B------:R-:W-:Y:S01]  /*09b0*/  FFMA.RM R9, R23, R14.reuse, 12582913 ;  /* 0x4b40000117097423 */ /* 0x080fe2000000400e */
[-C--:B------:R-:W-:Y:S01]  /*09c0*/  FFMA.RM R11, R25, R14.reuse, 12582913 ;  /* 0x4b400001190b7423 */ /* 0x080fe2000000400e */
[--C-:B------:R-:W-:Y:S01]  /*09d0*/  FADD R22, R21, -R0.reuse ;  /* 0x8000000015167221 */ /* 0x100fe20000000000 */
[----:B------:R-:W-:Y:S01]  /*09e0*/  FFMA R12, R12, 1.925963033500011079e-08, R15 ;  /* 0x32a570600c0c7823 */ /* 0x000fe2000000000f */
[----:B------:R-:W-:Y:S01]  /*09f0*/  FADD R23, R9, -12583039 ;  /* 0xcb40007f09177421 */ /* 0x000fe20000000000 */
[-C--:B------:R-:W-:Y:S01]  /*0a00*/  FFMA.SAT R15, R20, R13.reuse, 0.5 ;  /* 0x3f000000140f7423 */ /* 0x080fe2000000200d */
[----:B------:R-:W-:Y:S01]  /*0a10*/  FADD R25, R11, -12583039 ;  /* 0xcb40007f0b197421 */ /* 0x000fe20000000000 */
[--C-:B------:R-:W-:Y:S01]  /*0a20*/  FADD R24, R19, -R0.reuse ;  /* 0x8000000013187221 */ /* 0x100fe20000000000 */
[----:B------:R-:W-:Y:S01]  /*0a30*/  FFMA R23, R16, 1.4426950216293334961, -R23 ;  /* 0x3fb8aa3b10177823 */ /* 0x000fe20000000817 */
[-C--:B------:R-:W-:Y:S01]  /*0a40*/  FFMA.RM R15, R15, R14.reuse, 12582913 ;  /* 0x4b4000010f0f7423 */ /* 0x080fe2000000400e */
[----:B------:R-:W-:Y:S01]  /*0a50*/  FFMA R25, R18, 1.4426950216293334961, -R25 ;  /* 0x3fb8aa3b12197823 */ /* 0x000fe20000000819 */
[----:B------:R-:W-:Y:S01]  /*0a60*/  FADD R26, R17, -R0 ;  /* 0x80000000111a7221 */ /* 0x000fe20000000000 */
[----:B------:R-:W-:Y:S01]  /*0a70*/  FFMA R16, R16, 1.925963033500011079e-08, R23 ;  /* 0x32a5706010107823 */ /* 0x000fe20000000017 */
[----:B------:R-:W-:Y:S01]  /*0a80*/  FADD R21, R15, -12583039 ;  /* 0xcb40007f0f157421 */ /* 0x000fe20000000000 */
[-C--:B------:R-:W-:Y:S01]  /*0a90*/  FFMA.SAT R23, R22, R13.reuse, 0.5 ;  /* 0x3f00000016177423 */ /* 0x080fe2000000200d */
[----:B------:R-:W0:Y:S01]  /*0aa0*/  MUFU.EX2 R10, R10 ;  /* 0x0000000a000a7308 */ /* 0x000e220000000800 */
[----:B------:R-:W-:Y:S01]  /*0ab0*/  FFMA R18, R18, 1.925963033500011079e-08, R25 ;  /* 0x32a5706012127823 */ /* 0x000fe20000000019 */
[----:B------:R-:W-:Y:S01]  /*0ac0*/  FFMA R21, R20, 1.4426950216293334961, -R21 ;  /* 0x3fb8aa3b14157823 */ /* 0x000fe20000000815 */
[-C--:B------:R-:W-:Y:S01]  /*0ad0*/  FFMA.RM R19, R23, R14.reuse, 12582913 ;  /* 0x4b40000117137423 */ /* 0x080fe2000000400e */
[-C--:B------:R-:W-:Y:S01]  /*0ae0*/  FFMA.SAT R25, R24, R13.reuse, 0.5 ;  /* 0x3f00000018197423 */ /* 0x080fe2000000200d */
[----:B------:R-:W-:Y:S01]  /*0af0*/  FFMA.SAT R27, R26, R13, 0.5 ;  /* 0x3f0000001a1b7423 */ /* 0x000fe2000000200d */
[----:B------:R-:W-:Y:S01]  /*0b00*/  FFMA R23, R20, 1.925963033500011079e-08, R21 ;  /* 0x32a5706014177823 */ /* 0x000fe20000000015 */
[----:B------:R-:W-:Y:S01]  /*0b10*/  FADD R21, R19, -12583039 ;  /* 0xcb40007f13157421 */ /* 0x000fe20000000000 */
[----:B------:R-:W1:Y:S01]  /*0b20*/  MUFU.EX2 R12, R12 ;  /* 0x0000000c000c7308 */ /* 0x000e620000000800 */
[-C--:B------:R-:W-:Y:S01]  /*0b30*/  FFMA.RM R20, R25, R14.reuse, 12582913 ;  /* 0x4b40000119147423 */ /* 0x080fe2000000400e */
[----:B------:R-:W-:Y:S01]  /*0b40*/  FFMA.RM R14, R27, R14, 12582913 ;  /* 0x4b4000011b0e7423 */ /* 0x000fe2000000400e */
[----:B------:R-:W-:Y:S01]  /*0b50*/  FFMA R21, R22, 1.4426950216293334961, -R21 ;  /* 0x3fb8aa3b16157823 */ /* 0x000fe20000000815 */
[----:B------:R-:W-:Y:S01]  /*0b60*/  SHF.L.U32 R7, R7, 0x17, RZ ;  /* 0x0000001707077819 */ /* 0x000fe200000006ff */
[----:B------:R-:W-:Y:S01]  /*0b70*/  FADD R25, R20, -12583039 ;  /* 0xcb40007f14197421 */ /* 0x000fe20000000000 */
[----:B------:R-:W-:Y:S01]  /*0b80*/  FADD R27, R14, -12583039 ;  /* 0xcb40007f0e1b7421 */ /* 0x000fe20000000000 */
[----:B------:R-:W-:Y:S01]  /*0b90*/  FFMA R13, R22, 1.925963033500011079e-08, R21 ;  /* 0x32a57060160d7823 */ /* 0x000fe20000000015 */
[----:B------:R-:W-:Y:S01]  /*0ba0*/  SHF.L.U32 R21, R8, 0x17, RZ ;  /* 0x0000001708157819 */ /* 0x000fe200000006ff */
[----:B------:R-:W-:Y:S01]  /*0bb0*/  FFMA R25, R24, 1.4426950216293334961, -R25 ;  /* 0x3fb8aa3b18197823 */ /* 0x000fe20000000819 */
[----:B------:R-:W-:Y:S01]  /*0bc0*/  FFMA R27, R26, 1.4426950216293334961, -R27 ;  /* 0x3fb8aa3b1a1b7823 */ /* 0x000fe2000000081b */
[----:B------:R-:W2:Y:S01]  /*0bd0*/  MUFU.EX2 R16, R16 ;  /* 0x0000001000107308 */ /* 0x000ea20000000800 */
[----:B------:R-:W-:Y:S01]  /*0be0*/  SHF.L.U32 R9, R9, 0x17, RZ ;  /* 0x0000001709097819 */ /* 0x000fe200000006ff */
[----:B0-----:R-:W-:Y:S01]  /*0bf0*/  FMUL R10, R21, R10 ;  /* 0x0000000a150a7220 */ /* 0x001fe20000400000 */
[----:B------:R-:W-:Y:S01]  /*0c00*/  FFMA R25, R24, 1.925963033500011079e-08, R25 ;  /* 0x32a5706018197823 */ /* 0x000fe20000000019 */
[----:B------:R-:W-:Y:S01]  /*0c10*/  FFMA R27, R26, 1.925963033500011079e-08, R27 ;  /* 0x32a570601a1b7823 */ /* 0x000fe2000000001b */
[----:B------:R-:W-:Y:S01]  /*0c20*/  SHF.L.U32 R11, R11, 0x17, RZ ;  /* 0x000000170b0b7819 */ /* 0x000fe200000006ff */
[----:B-1----:R-:W-:Y:S01]  /*0c30*/  FMUL R12, R7, R12 ;  /* 0x0000000c070c7220 */ /* 0x002fe20000400000 */
[----:B------:R-:W-:Y:S01]  /*0c40*/  FADD R7, R10, R3 ;  /* 0x000000030a077221 */ /* 0x000fe20000000000 */
[----:B------:R-:W0:Y:S01]  /*0c50*/  MUFU.EX2 R18, R18 ;  /* 0x0000001200127308 */ /* 0x000e220000000800 */
[----:B------:R-:W-:Y:S01]  /*0c60*/  SHF.L.U32 R22, R19, 0x17, RZ ;  /* 0x0000001713167819 */ /* 0x000fe200000006ff */
[----:B------:R1:W-:Y:S01]  /*0c70*/  STG.E desc[UR10][R4.64+-0x10], R10 ;  /* 0xfffff00a04007986 */ /* 0x0003e2000c10190a */
[----:B------:R-:W-:Y:S01]  /*0c80*/  SHF.L.U32 R14, R14, 0x17, RZ ;  /* 0x000000170e0e7819 */ /* 0x000fe200000006ff */
[----:B------:R-:W-:-:S02]  /*0c90*/  FADD R7, R7, R12 ;  /* 0x0000000c07077221 */ /* 0x000fc40000000000 */
[----:B------:R1:W-:Y:S02]  /*0ca0*/  STG.E desc[UR10][R4.64+-0xc], R12 ;  /* 0xfffff40c04007986 */ /* 0x0003e4000c10190a */
[----:B------:R-:W3:Y:S01]  /*0cb0*/  MUFU.EX2 R17, R23 ;  /* 0x0000001700117308 */ /* 0x000ee20000000800 */
[----:B--2---:R-:W-:Y:S01]  /*0cc0*/  FMUL R9, R9, R16 ;  /* 0x0000001009097220 */ /* 0x004fe20000400000 */
[----:B------:R-:W-:Y:S02]  /*0cd0*/  SHF.L.U32 R16, R15, 0x17, RZ ;  /* 0x000000170f107819 */ /* 0x000fe400000006ff */
[----:B------:R-:W-:Y:S01]  /*0ce0*/  SHF.L.U32 R15, R20, 0x17, RZ ;  /* 0x00000017140f7819 */ /* 0x000fe200000006ff */
[----:B------:R-:W-:Y:S01]  /*0cf0*/  FADD R7, R7, R9 ;  /* 0x0000000907077221 */ /* 0x000fe20000000000 */
[----:B------:R1:W-:Y:S02]  /*0d00*/  STG.E desc[UR10][R4.64+-0x8], R9 ;  /* 0xfffff80904007986 */ /* 0x0003e4000c10190a */
[----:B------:R-:W2:Y:S01]  /*0d10*/  MUFU.EX2 R13, R13 ;  /* 0x0000000d000d7308 */ /* 0x000ea20000000800 */
[----:B0-----:R-:W-:-:S04]  /*0d20*/  FMUL R11, R11, R18 ;  /* 0x000000120b0b7220 */ /* 0x001fc80000400000 */
[----:B------:R-:W-:Y:S01]  /*0d30*/  FADD R7, R7, R11 ;  /* 0x0000000b07077221 */ /* 0x000fe20000000000 */
[----:B------:R1:W-:Y:S02]  /*0d40*/  STG.E desc[UR10][R4.64+-0x4], R11 ;  /* 0xfffffc0b04007986 */ /* 0x0003e4000c10190a */
[----:B------:R-:W0:Y:S01]  /*0d50*/  MUFU.EX2 R8, R25 ;  /* 0x0000001900087308 */ /* 0x000e220000000800 */
[----:B---3--:R-:W-:-:S04]  /*0d60*/  FMUL R16, R16, R17 ;  /* 0x0000001110107220 */ /* 0x008fc80000400000 */
[----:B------:R-:W-:Y:S01]  /*0d70*/  FADD R7, R7, R16 ;  /* 0x0000001007077221 */ /* 0x000fe20000000000 */
[----:B------:R1:W-:Y:S02]  /*0d80*/  STG.E desc[UR10][R4.64], R16 ;  /* 0x0000001004007986 */ /* 0x0003e4000c10190a */
[----:B------:R-:W3:Y:S01]  /*0d90*/  MUFU.EX2 R3, R27 ;  /* 0x0000001b00037308 */ /* 0x000ee20000000800 */
[----:B--2---:R-:W-:-:S04]  /*0da0*/  FMUL R13, R22, R13 ;  /* 0x0000000d160d7220 */ /* 0x004fc80000400000 */
[----:B------:R-:W-:Y:S01]  /*0db0*/  FADD R7, R7, R13 ;  /* 0x0000000d07077221 */ /* 0x000fe20000000000 */
[----:B------:R1:W-:Y:S01]  /*0dc0*/  STG.E desc[UR10][R4.64+0x4], R13 ;  /* 0x0000040d04007986 */ /* 0x0003e2000c10190a */
[----:B0-----:R-:W-:-:S04]  /*0dd0*/  FMUL R8, R15, R8 ;  /* 0x000000080f087220 */ /* 0x001fc80000400000 */
[----:B------:R-:W-:Y:S01]  /*0de0*/  FADD R7, R7, R8 ;  /* 0x0000000807077221 */ /* 0x000fe20000000000 */
[----:B------:R1:W-:Y:S01]  /*0df0*/  STG.E desc[UR10][R4.64+0x8], R8 ;  /* 0x0000080804007986 */ /* 0x0003e2000c10190a */
[----:B---3--:R-:W-:-:S04]  /*0e00*/  FMUL R14, R14, R3 ;  /* 0x000000030e0e7220 */ /* 0x008fc80000400000 */
[----:B------:R-:W-:Y:S01]  /*0e10*/  FADD R3, R7, R14 ;  /* 0x0000000e07037221 */ /* 0x000fe20000000000 */
[----:B------:R1:W-:Y:S01]  /*0e20*/  STG.E desc[UR10][R4.64+0xc], R14 ;  /* 0x00000c0e04007986 */ /* 0x0003e2000c10190a */
[----:B------:R-:W-:Y:S05]  /*0e30*/  BRA.U UP1, `(.L_x_44) ;  /* 0xfffffff9015c7547 */ /* 0x000fea000b83ffff */
.L_x_43:
[----:B------:R-:W-:Y:S05]  /*0e40*/  BRA.U !UP0, `(.L_x_42) ;  /* 0x0000000508c07547 */ /* 0x000fea000b800000 */
[----:B------:R-:W0:Y:S01]  /*0e50*/  LDCU UR5, c[0x0][0x38c] ;  /* 0x00007180ff0577ac */ /* 0x000e220008000800 */
[----:B------:R-:W-:Y:S02]  /*0e60*/  UISETP.GE.U32.AND UP0, UPT, UR9, 0x4, UPT ;  /* 0x000000040900788c */ /* 0x000fe4000bf06070 */
[----:B0-----:R-:W-:-:S04]  /*0e70*/  ULOP3.LUT UR6, UR5, 0x3, URZ, 0xc0, !UPT ;  /* 0x0000000305067892 */ /* 0x001fc8000f8ec0ff */
[----:B------:R-:W-:-:S03]  /*0e80*/  UISETP.NE.AND UP1, UPT, UR6, URZ, UPT ;  /* 0x000000ff0600728c */ /* 0x000fc6000bf25270 */
[----:B------:R-:W-:Y:S08]  /*0e90*/  BRA.U !UP0, `(.L_x_45) ;  /* 0x0000000108d87547 */ /* 0x000ff0000b800000 */
[----:B-1----:R-:W0:Y:S01]  /*0ea0*/  LDC.64 R4, c[0x0][0x380] ;  /* 0x0000e000ff047b82 */ /* 0x002e220000000a00 */
[----:B------:R-:W-:-:S05]  /*0eb0*/  IADD3 R7, PT, PT, R2, UR4, RZ ;  /* 0x0000000402077c10 */ /* 0x000fca000fffe0ff */
[----:B0-----:R-:W-:-:S05]  /*0ec0*/  IMAD.WIDE R4, R7, 0x4, R4 ;  /* 0x0000000407047825 */ /* 0x001fca00078e0204 */
[----:B------:R-:W2:Y:S04]  /*0ed0*/  LDG.E R7, desc[UR10][R4.64] ;  /* 0x0000000a04077981 */ /* 0x000ea8000c1e1900 */
[----:B------:R-:W3:Y:S04]  /*0ee0*/  LDG.E R9, desc[UR10][R4.64+0x4] ;  /* 0x0000040a04097981 */ /* 0x000ee8000c1e1900 */
[----:B------:R-:W4:Y:S04]  /*0ef0*/  LDG.E R13, desc[UR10][R4.64+0x8] ;  /* 0x0000080a040d7981 */ /* 0x000f28000c1e1900 */
[----:B------:R-:W5:Y:S01]  /*0f00*/  LDG.E R15, desc[UR10][R4.64+0xc] ;  /* 0x00000c0a040f7981 */ /* 0x000f62000c1e1900 */
[----:B------:R-:W-:Y:S01]  /*0f10*/  HFMA2 R16, -RZ, RZ, 3.7421875, 0 ;  /* 0x437c0000ff107431 */ /* 0x000fe200000001ff */
[----:B------:R-:W-:Y:S01]  /*0f20*/  MOV R14, 0x3bbb989d ;  /* 0x3bbb989d000e7802 */ /* 0x000fe20000000f00 */
[----:B------:R-:W-:Y:S01]  /*0f30*/  UIADD3 UR4, UPT, UPT, UR4, 0x4, URZ ;  /* 0x0000000404047890 */ /* 0x000fe2000fffe0ff */
[----:B--2---:R-:W-:-:S04]  /*0f40*/  FADD R8, R7, -R0 ;  /* 0x8000000007087221 */ /* 0x004fc80000000000 */
[----:B------:R-:W-:Y:S01]  /*0f50*/  FFMA.SAT R6, R8, R14, 0.5 ;  /* 0x3f00000008067423 */ /* 0x000fe2000000200e */
[----:B---3--:R-:W-:-:S03]  /*0f60*/  FADD R11, R9, -R0 ;  /* 0x80000000090b7221 */ /* 0x008fc60000000000 */
[----:B------:R-:W-:Y:S01]  /*0f70*/  FFMA.RM R6, R6, R16, 12582913 ;  /* 0x4b40000106067423 */ /* 0x000fe20000004010 */
[--C-:B----4-:R-:W-:Y:S01]  /*0f80*/  FADD R10, R13, -R0.reuse ;  /* 0x800000000d0a7221 */ /* 0x110fe20000000000 */
[-C--:B------:R-:W-:Y:S02]  /*0f90*/  FFMA.SAT R7, R11, R14.reuse, 0.5 ;  /* 0x3f0000000b077423 */ /* 0x080fe4000000200e */
[----:B------:R-:W-:Y:S01]  /*0fa0*/  FADD R9, R6, -12583039 ;  /* 0xcb40007f06097421 */ /* 0x000fe20000000000 */
[----:B-----5:R-:W-:Y:S01]  /*0fb0*/  FADD R15, R15, -R0 ;  /* 0x800000000f0f7221 */ /* 0x020fe20000000000 */
[----:B------:R-:W-:Y:S01]  /*0fc0*/  FFMA.SAT R13, R10, R14, 0.5 ;  /* 0x3f0000000a0d7423 */ /* 0x000fe2000000200e */
[----:B------:R-:W-:Y:S01]  /*0fd0*/  FFMA.RM R7, R7, R16, 12582913 ;  /* 0x4b40000107077423 */ /* 0x000fe20000004010 */
[----:B------:R-:W-:Y:S01]  /*0fe0*/  FFMA R9, R8, 1.4426950216293334961, -R9 ;  /* 0x3fb8aa3b08097823 */ /* 0x000fe20000000809 */
[----:B------:R-:W-:Y:S01]  /*0ff0*/  FFMA.SAT R14, R15, R14, 0.5 ;  /* 0x3f0000000f0e7423 */ /* 0x000fe2000000200e */
[----:B------:R-:W-:Y:S01]  /*1000*/  SHF.L.U32 R6, R6, 0x17, RZ ;  /* 0x0000001706067819 */ /* 0x000fe200000006ff */
[----:B------:R-:W-:Y:S01]  /*1010*/  FADD R12, R7, -12583039 ;  /* 0xcb40007f070c7421 */ /* 0x000fe20000000000 */
[----:B------:R-:W-:Y:S01]  /*1020*/  FFMA R9, R8, 1.925963033500011079e-08, R9 ;  /* 0x32a5706008097823 */ /* 0x000fe20000000009 */
[-C--:B------:R-:W-:Y:S01]  /*1030*/  FFMA.RM R8, R13, R16.reuse, 12582913 ;  /* 0x4b4000010d087423 */ /* 0x080fe20000004010 */
[----:B------:R-:W-:Y:S01]  /*1040*/  FFMA.RM R14, R14, R16, 12582913 ;  /* 0x4b4000010e0e7423 */ /* 0x000fe20000004010 */
[----:B------:R-:W-:Y:S01]  /*1050*/  FFMA R12, R11, 1.4426950216293334961, -R12 ;  /* 0x3fb8aa3b0b0c7823 */ /* 0x000fe2000000080c */
[----:B------:R-:W-:Y:S01]  /*1060*/  SHF.L.U32 R7, R7, 0x17, RZ ;  /* 0x0000001707077819 */ /* 0x000fe200000006ff */
[----:B------:R-:W-:Y:S01]  /*1070*/  FADD R13, R8, -12583039 ;  /* 0xcb40007f080d7421 */ /* 0x000fe20000000000 */
[----:B------:R-:W-:Y:S01]  /*1080*/  FADD R16, R14, -12583039 ;  /* 0xcb40007f0e107421 */ /* 0x000fe20000000000 */
[----:B------:R-:W-:Y:S01]  /*1090*/  FFMA R12, R11, 1.925963033500011079e-08, R12 ;  /* 0x32a570600b0c7823 */ /* 0x000fe2000000000c */
[----:B------:R-:W0:Y:S01]  /*10a0*/  MUFU.EX2 R9, R9 ;  /* 0x0000000900097308 */ /* 0x000e220000000800 */
[----:B------:R-:W-:Y:S01]  /*10b0*/  FFMA R13, R10, 1.4426950216293334961, -R13 ;  /* 0x3fb8aa3b0a0d7823 */ /* 0x000fe2000000080d */
[----:B------:R-:W-:Y:S01]  /*10c0*/  FFMA R16, R15, 1.4426950216293334961, -R16 ;  /* 0x3fb8aa3b0f107823 */ /* 0x000fe20000000810 */
[----:B------:R-:W-:-:S02]  /*10d0*/  SHF.L.U32 R8, R8, 0x17, RZ ;  /* 0x0000001708087819 */ /* 0x000fc400000006ff */
[----:B------:R-:W-:Y:S01]  /*10e0*/  FFMA R13, R10, 1.925963033500011079e-08, R13 ;  /* 0x32a570600a0d7823 */ /* 0x000fe2000000000d */
[----:B------:R-:W-:Y:S01]  /*10f0*/  FFMA R16, R15, 1.925963033500011079e-08, R16 ;  /* 0x32a570600f107823 */ /* 0x000fe20000000010 */
[----:B------:R-:W-:Y:S01]  /*1100*/  SHF.L.U32 R14, R14, 0x17, RZ ;  /* 0x000000170e0e7819 */ /* 0x000fe200000006ff */
[----:B------:R-:W1:Y:S08]  /*1110*/  MUFU.EX2 R12, R12 ;  /* 0x0000000c000c7308 */ /* 0x000e700000000800 */
[----:B------:R-:W2:Y:S01]  /*1120*/  MUFU.EX2 R13, R13 ;  /* 0x0000000d000d7308 */ /* 0x000ea20000000800 */
[----:B0-----:R-:W-:-:S04]  /*1130*/  FMUL R6, R6, R9 ;  /* 0x0000000906067220 */ /* 0x001fc80000400000 */
[----:B------:R-:W-:Y:S01]  /*1140*/  FADD R3, R3, R6 ;  /* 0x0000000603037221 */ /* 0x000fe20000000000 */
[----:B------:R0:W-:Y:S02]  /*1150*/  STG.E desc[UR10][R4.64], R6 ;  /* 0x0000000604007986 */ /* 0x0001e4000c10190a */
[----:B------:R-:W3:Y:S01]  /*1160*/  MUFU.EX2 R11, R16 ;  /* 0x00000010000b7308 */ /* 0x000ee20000000800 */
[----:B-1----:R-:W-:-:S04]  /*1170*/  FMUL R7, R7, R12 ;  /* 0x0000000c07077220 */ /* 0x002fc80000400000 */
[----:B------:R-:W-:Y:S01]  /*1180*/  FADD R3, R3, R7 ;  /* 0x0000000703037221 */ /* 0x000fe20000000000 */
[----:B------:R0:W-:Y:S01]  /*1190*/  STG.E desc[UR10][R4.64+0x4], R7 ;  /* 0x0000040704007986 */ /* 0x0001e2000c10190a */
[----:B--2---:R-:W-:-:S04]  /*11a0*/  FMUL R8, R8, R13 ;  /* 0x0000000d08087220 */ /* 0x004fc80000400000 */
[----:B------:R-:W-:Y:S01]  /*11b0*/  FADD R3, R3, R8 ;  /* 0x0000000803037221 */ /* 0x000fe20000000000 */
[----:B------:R0:W-:Y:S01]  /*11c0*/  STG.E desc[UR10][R4.64+0x8], R8 ;  /* 0x0000080804007986 */ /* 0x0001e2000c10190a */
[----:B---3--:R-:W-:-:S04]  /*11d0*/  FMUL R11, R14, R11 ;  /* 0x0000000b0e0b7220 */ /* 0x008fc80000400000 */
[----:B------:R-:W-:Y:S01]  /*11e0*/  FADD R3, R3, R11 ;  /* 0x0000000b03037221 */ /* 0x000fe20000000000 */
[----:B------:R0:W-:Y:S06]  /*11f0*/  STG.E desc[UR10][R4.64+0xc], R11 ;  /* 0x00000c0b04007986 */ /* 0x0001ec000c10190a */
.L_x_45:
[----:B------:R-:W-:Y:S05]  /*1200*/  BRA.U !UP1, `(.L_x_42) ;  /* 0x0000000109d07547 */ /* 0x000fea000b800000 */
[----:B------:R-:W-:Y:S02]  /*1210*/  UISETP.NE.AND UP0, UPT, UR6, 0x1, UPT ;  /* 0x000000010600788c */ /* 0x000fe4000bf05270 */
[----:B------:R-:W-:-:S04]  /*1220*/  ULOP3.LUT UR5, UR5, 0x1, URZ, 0xc0, !UPT ;  /* 0x0000000105057892 */ /* 0x000fc8000f8ec0ff */
[----:B------:R-:W-:-:S03]  /*1230*/  UISETP.NE.U32.AND UP1, UPT, UR5, 0x1, UPT ;  /* 0x000000010500788c */ /* 0x000fc6000bf25070 */
[----:B------:R-:W-:Y:S08]  /*1240*/  BRA.U !UP0, `(.L_x_46) ;  /* 0x0000000108787547 */ /* 0x000ff0000b800000 */
[----:B01----:R-:W0:Y:S01]  /*1250*/  LDC.64 R4, c[0x0][0x380] ;  /* 0x0000e000ff047b82 */ /* 0x003e220000000a00 */
[----:B------:R-:W-:-:S05]  /*1260*/  IADD3 R7, PT, PT, R2, UR4, RZ ;  /* 0x0000000402077c10 */ /* 0x000fca000fffe0ff */
[----:B0-----:R-:W-:-:S05]  /*1270*/  IMAD.WIDE R4, R7, 0x4, R4 ;  /* 0x0000000407047825 */ /* 0x001fca00078e0204 */
[----:B------:R-:W2:Y:S04]  /*1280*/  LDG.E R7, desc[UR10][R4.64] ;  /* 0x0000000a04077981 */ /* 0x000ea8000c1e1900 */
[----:B------:R-:W3:Y:S01]  /*1290*/  LDG.E R9, desc[UR10][R4.64+0x4] ;  /* 0x0000040a04097981 */ /* 0x000ee2000c1e1900 */
[----:B------:R-:W-:Y:S01]  /*12a0*/  MOV R10, 0x3bbb989d ;  /* 0x3bbb989d000a7802 */ /* 0x000fe20000000f00 */
[----:B------:R-:W-:Y:S01]  /*12b0*/  HFMA2 R11, -RZ, RZ, 3.7421875, 0 ;  /* 0x437c0000ff0b7431 */ /* 0x000fe200000001ff */
[----:B------:R-:W-:Y:S01]  /*12c0*/  UIADD3 UR4, UPT, UPT, UR4, 0x2, URZ ;  /* 0x0000000204047890 */ /* 0x000fe2000fffe0ff */
[--C-:B--2---:R-:W-:Y:S01]  /*12d0*/  FADD R7, R7, -R0.reuse ;  /* 0x8000000007077221 */ /* 0x104fe20000000000 */
[----:B---3--:R-:W-:-:S03]  /*12e0*/  FADD R9, R9, -R0 ;  /* 0x8000000009097221 */ /* 0x008fc60000000000 */
[-C--:B------:R-:W-:Y:S01]  /*12f0*/  FFMA.SAT R6, R7, R10.reuse, 0.5 ;  /* 0x3f00000007067423 */ /* 0x080fe2000000200a */
[----:B------:R-:W-:-:S03]  /*1300*/  FFMA.SAT R10, R9, R10, 0.5 ;  /* 0x3f000000090a7423 */ /* 0x000fc6000000200a */
[-C--:B------:R-:W-:Y:S01]  /*1310*/  FFMA.RM R6, R6, R11.reuse, 12582913 ;  /* 0x4b40000106067423 */ /* 0x080fe2000000400b */
[----:B------:R-:W-:-:S03]  /*1320*/  FFMA.RM R10, R10, R11, 12582913 ;  /* 0x4b4000010a0a7423 */ /* 0x000fc6000000400b */
[C---:B------:R-:W-:Y:S01]  /*1330*/  FADD R8, R6.reuse, -12583039 ;  /* 0xcb40007f06087421 */ /* 0x040fe20000000000 */
[----:B------:R-:W-:Y:S01]  /*1340*/  SHF.L.U32 R6, R6, 0x17, RZ ;  /* 0x0000001706067819 */ /* 0x000fe200000006ff */
[C---:B------:R-:W-:Y:S02]  /*1350*/  FADD R12, R10.reuse, -12583039 ;  /* 0xcb40007f0a0c7421 */ /* 0x040fe40000000000 */
[----:B------:R-:W-:Y:S01]  /*1360*/  FFMA R8, R7, 1.4426950216293334961, -R8 ;  /* 0x3fb8aa3b07087823 */ /* 0x000fe20000000808 */
[----:B------:R-:W-:Y:S01]  /*1370*/  SHF.L.U32 R10, R10, 0x17, RZ ;  /* 0x000000170a0a7819 */ /* 0x000fe200000006ff */
[----:B------:R-:W-:Y:S02]  /*1380*/  FFMA R12, R9, 1.4426950216293334961, -R12 ;  /* 0x3fb8aa3b090c7823 */ /* 0x000fe4000000080c */
[----:B------:R-:W-:Y:S02]  /*1390*/  FFMA R8, R7, 1.925963033500011079e-08, R8 ;  /* 0x32a5706007087823 */ /* 0x000fe40000000008 */
[----:B------:R-:W-:-:S02]  /*13a0*/  FFMA R12, R9, 1.925963033500011079e-08, R12 ;  /* 0x32a57060090c7823 */ /* 0x000fc4000000000c */
[----:B------:R-:W0:Y:S08]  /*13b0*/  MUFU.EX2 R7, R8 ;  /* 0x0000000800077308 */ /* 0x000e300000000800 */
[----:B------:R-:W1:Y:S01]  /*13c0*/  MUFU.EX2 R9, R12 ;  /* 0x0000000c00097308 */ /* 0x000e620000000800 */
[----:B0-----:R-:W-:-:S04]  /*13d0*/  FMUL R6, R6, R7 ;  /* 0x0000000706067220 */ /* 0x001fc80000400000 */
[----:B------:R-:W-:Y:S01]  /*13e0*/  FADD R3, R3, R6 ;  /* 0x0000000603037221 */ /* 0x000fe20000000000 */
[----:B------:R2:W-:Y:S01]  /*13f0*/  STG.E desc[UR10][R4.64], R6 ;  /* 0x0000000604007986 */ /* 0x0005e2000c10190a */
[----:B-1----:R-:W-:-:S04]  /*1400*/  FMUL R9, R10, R9 ;  /* 0x000000090a097220 */ /* 0x002fc80000400000 */
[----:B------:R-:W-:Y:S01]  /*1410*/  FADD R3, R3, R9 ;  /* 0x0000000903037221 */ /* 0x000fe20000000000 */
[----:B------:R2:W-:Y:S06]  /*1420*/  STG.E desc[UR10][R4.64+0x4], R9 ;  /* 0x0000040904007986 */ /* 0x0005ec000c10190a */
.L_x_46:
[----:B------:R-:W-:Y:S05]  /*1430*/  BRA.U UP1, `(.L_x_42) ;  /* 0x0000000101447547 */ /* 0x000fea000b800000 */
[----:B012---:R-:W0:Y:S01]  /*1440*/  LDC.64 R4, c[0x0][0x380] ;  /* 0x0000e000ff047b82 */ /* 0x007e220000000a00 */
[----:B------:R-:W-:-:S05]  /*1450*/  IADD3 R7, PT, PT, R2, UR4, RZ ;  /* 0x0000000402077c10 */ /* 0x000fca000fffe0ff */
[----:B0-----:R-:W-:-:S05]  /*1460*/  IMAD.WIDE R4, R7, 0x4, R4 ;  /* 0x0000000407047825 */ /* 0x001fca00078e0204 */
[----:B------:R-:W2:Y:S01]  /*1470*/  LDG.E R7, desc[UR10][R4.64] ;  /* 0x0000000a04077981 */ /* 0x000ea2000c1e1900 */
[----:B------:R-:W-:Y:S01]  /*1480*/  HFMA2 R9, -RZ, RZ, 3.7421875, 0 ;  /* 0x437c0000ff097431 */ /* 0x000fe200000001ff */
[----:B------:R-:W-:Y:S01]  /*1490*/  MOV R6, 0x3bbb989d ;  /* 0x3bbb989d00067802 */ /* 0x000fe20000000f00 */
[----:B--2---:R-:W-:-:S04]  /*14a0*/  FADD R7, R7, -R0 ;  /* 0x8000000007077221 */ /* 0x004fc80000000000 */
[----:B------:R-:W-:-:S04]  /*14b0*/  FFMA.SAT R0, R7, R6, 0.5 ;  /* 0x3f00000007007423 */ /* 0x000fc80000002006 */
[----:B------:R-:W-:-:S04]  /*14c0*/  FFMA.RM R0, R0, R9, 12582913 ;  /* 0x4b40000100007423 */ /* 0x000fc80000004009 */
[C---:B------:R-:W-:Y:S01]  /*14d0*/  FADD R6, R0.reuse, -12583039 ;  /* 0xcb40007f00067421 */ /* 0x040fe20000000000 */
[----:B------:R-:W-:-:S03]  /*14e0*/  SHF.L.U32 R0, R0, 0x17, RZ ;  /* 0x0000001700007819 */ /* 0x000fc600000006ff */
[----:B------:R-:W-:-:S04]  /*14f0*/  FFMA R6, R7, 1.4426950216293334961, -R6 ;  /* 0x3fb8aa3b07067823 */ /* 0x000fc80000000806 */
[----:B------:R-:W-:-:S04]  /*1500*/  FFMA R6, R7, 1.925963033500011079e-08, R6 ;  /* 0x32a5706007067823 */ /* 0x000fc80000000006 */
[----:B------:R-:W0:Y:S02]  /*1510*/  MUFU.EX2 R7, R6 ;  /* 0x0000000600077308 */ /* 0x000e240000000800 */
[----:B0-----:R-:W-:-:S04]  /*1520*/  FMUL R0, R0, R7 ;  /* 0x0000000700007220 */ /* 0x001fc80000400000 */
[----:B------:R-:W-:Y:S01]  /*1530*/  FADD R3, R3, R0 ;  /* 0x0000000003037221 */ /* 0x000fe20000000000 */
[----:B------:R3:W-:Y:S06]  /*1540*/  STG.E desc[UR10][R4.64], R0 ;  /* 0x0000000004007986 */ /* 0x0007ec000c10190a */
.L_x_42:
[----:B---3--:R-:W3:Y:S02]  /*1550*/  LDC R0, c[0x0][0x38c] ;  /* 0x0000e300ff007b82 */ /* 0x008ee40000000800 */
[----:B---3--:R-:W-:-:S13]  /*1560*/  ISETP.GE.AND P0, PT, R0, 0x1, PT ;  /* 0x000000010000780c */ /* 0x008fda0003f06270 */
[----:B------:R-:W-:Y:S05]  /*1570*/  @!P0 EXIT ;  /* 0x000000000000894d */ /* 0x000fea0003800000 */
[C---:B------:R-:W-:Y:S02]  /*1580*/  ISETP.GE.U32.AND P0, PT, R0.reuse, 0x10, PT ;  /* 0x000000100000780c */ /* 0x040fe40003f06070 */
[----:B01----:R-:W-:Y:S02]  /*1590*/  LOP3.LUT R11, R0, 0xf, RZ, 0xc0, !PT ;  /* 0x0000000f000b7812 */ /* 0x003fe400078ec0ff */
[----:B------:R-:W-:-:S09]  /*15a0*/  MOV R7, RZ ;  /* 0x000000ff00077202 */ /* 0x000fd20000000f00 */
[----:B------:R-:W-:Y:S05]  /*15b0*/  @!P0 BRA `(.L_x_47) ;  /* 0x0000001000108947 */ /* 0x000fea0003800000 */
[----:B------:R-:W0:Y:S01]  /*15c0*/  LDCU.64 UR4, c[0x0][0x380] ;  /* 0x00007000ff0477ac */ /* 0x000e220008000a00 */
[----:B------:R-:W-:Y:S02]  /*15d0*/  LOP3.LUT R7, R0, 0x7ffffff0, RZ, 0xc0, !PT ;  /* 0x7ffffff000077812 */ /* 0x000fe400078ec0ff */
[----:B--2---:R-:W-:Y:S02]  /*15e0*/  MOV R6, R2 ;  /* 0x0000000200067202 */ /* 0x004fe40000000f00 */
[----:B------:R-:W-:Y:S01]  /*15f0*/  IADD3 R8, PT, PT, -R7, RZ, RZ ;  /* 0x000000ff07087210 */ /* 0x000fe20007ffe1ff */
[----:B0-----:R-:W-:-:S04]  /*1600*/  UIADD3 UR4, UP0, UPT, UR4, 0x20, URZ ;  /* 0x0000002004047890 */ /* 0x001fc8000ff1e0ff */
[----:B------:R-:W-:-:S12]  /*1610*/  UIADD3.X UR5, UPT, UPT, URZ, UR5, URZ, UP0, !UPT ;  /* 0x00000005ff057290 */ /* 0x000fd800087fe4ff */
.L_x_80:
[----:B0-----:R-:W-:Y:S02]  /*1620*/  MOV R4, UR4 ;  /* 0x0000000400047c02 */ /* 0x001fe40008000f00 */
[----:B------:R-:W-:-:S03]  /*1630*/  MOV R5, UR5 ;  /* 0x0000000500057c02 */ /* 0x000fc60008000f00 */
[----:B------:R-:W-:-:S05]  /*1640*/  IMAD.WIDE R4, R6, 0x4, R4 ;  /* 0x0000000406047825 */ /* 0x000fca00078e0204 */
[----:B------:R-:W2:Y:S01]  /*1650*/  LDG.E R0, desc[UR10][R4.64+-0x20] ;  /* 0xffffe00a04007981 */ /* 0x000ea2000c1e1900 */
[----:B------:R-:W0:Y:S01]  /*1660*/  MUFU.RCP R10, R3 ;  /* 0x00000003000a7308 */ /* 0x000e220000001000 */
[----:B------:R-:W-:Y:S01]  /*1670*/  IADD3 R8, PT, PT, R8, 0x10, RZ ;  /* 0x0000001008087810 */ /* 0x000fe20007ffe0ff */
[----:B------:R-:W-:Y:S03]  /*1680*/  BSSY.RECONVERGENT B2, `(.L_x_48) ;  /* 0x000000b000027945 */ /* 0x000fe60003800200 */
[----:B------:R-:W-:Y:S01]  /*1690*/  ISETP.NE.AND P2, PT, R8, RZ, PT ;  /* 0x000000ff0800720c */ /* 0x000fe20003f45270 */
[----:B0-----:R-:W-:-:S04]  /*16a0*/  FFMA R9, R10, -R3, 1 ;  /* 0x3f8000000a097423 */ /* 0x001fc80000000803 */
[----:B------:R-:W-:Y:S01]  /*16b0*/  FFMA R9, R10, R9, R10 ;  /* 0x000000090a097223 */ /* 0x000fe2000000000a */
[----:B--2---:R-:W0:Y:S03]  /*16c0*/  FCHK P0, R0, R3 ;  /* 0x0000000300007302 */ /* 0x004e260000000000 */
[----:B------:R-:W-:-:S04]  /*16d0*/  FFMA R10, R0, R9, RZ ;  /* 0x00000009000a7223 */ /* 0x000fc800000000ff */
[----:B------:R-:W-:-:S04]  /*16e0*/  FFMA R12, R10, -R3, R0 ;  /* 0x800000030a0c7223 */ /* 0x000fc80000000000 */
[----:B------:R-:W-:Y:S01]  /*16f0*/  FFMA R9, R9, R12, R10 ;  /* 0x0000000c09097223 */ /* 0x000fe2000000000a */
[----:B0-----:R-:W-:Y:S06]  /*1700*/  @!P0 BRA `(.L_x_49) ;  /* 0x0000000000088947 */ /* 0x001fec0003800000 */
[----:B------:R-:W-:-:S07]  /*1710*/  MOV R12, 0x1730 ;  /* 0x00001730000c7802 */ /* 0x000fce0000000f00 */
[----:B------:R-:W-:Y:S05]  /*1720*/  CALL.REL.NOINC `($__internal_1_$__cuda_sm3x_div_rn_noftz_f32_slowpath) ;  /* 0x0000001c00547944 */ /* 0x000fea0003c00000 */
.L_x_49:
[----:B------:R-:W-:Y:S05]  /*1730*/  BSYNC.RECONVERGENT B2 ;  /* 0x0000000000027941 */ /* 0x000fea0003800200 */
.L_x_48:
[----:B------:R-:W2:Y:S01]  /*1740*/  LDG.E R15, desc[UR10][R4.64+-0x1c] ;  /* 0xffffe40a040f7981 */ /* 0x000ea2000c1e1900 */
[----:B------:R-:W0:Y:S01]  /*1750*/  MUFU.RCP R0, R3 ;  /* 0x0000000300007308 */ /* 0x000e220000001000 */
[----:B------:R-:W-:Y:S02]  /*1760*/  BSSY.RECONVERGENT B2, `(.L_x_50) ;  /* 0x000000d000027945 */ /* 0x000fe40003800200 */
[----:B------:R1:W-:Y:S01]  /*1770*/  STG.E desc[UR10][R4.64+-0x20], R9 ;  /* 0xffffe00904007986 */ /* 0x0003e2000c10190a */
[----:B0-----:R-:W-:-:S04]  /*1780*/  FFMA R13, R0, -R3, 1 ;  /* 0x3f800000000d7423 */ /* 0x001fc80000000803 */
[----:B------:R-:W-:Y:S01]  /*1790*/  FFMA R0, R0, R13, R0 ;  /* 0x0000000d00007223 */ /* 0x000fe20000000000 */
[----:B--2---:R-:W0:Y:S03]  /*17a0*/  FCHK P0, R15, R3 ;  /* 0x000000030f007302 */ /* 0x004e260000000000 */
[----:B------:R-:W-:-:S04]  /*17b0*/  FFMA R10, R0, R15, RZ ;  /* 0x0000000f000a7223 */ /* 0x000fc800000000ff */
[----:B------:R-:W-:-:S04]  /*17c0*/  FFMA R13, R10, -R3, R15 ;  /* 0x800000030a0d7223 */ /* 0x000fc8000000000f */
[----:B------:R-:W-:Y:S01]  /*17d0*/  FFMA R13, R0, R13, R10 ;  /* 0x0000000d000d7223 */ /* 0x000fe2000000000a */
[----:B01----:R-:W-:Y:S06]  /*17e0*/  @!P0 BRA `(.L_x_51) ;  /* 0x0000000000108947 */ /* 0x003fec0003800000 */
[----:B------:R-:W-:Y:S02]  /*17f0*/  MOV R0, R15 ;  /* 0x0000000f00007202 */ /* 0x000fe40000000f00 */
[----:B------:R-:W-:-:S07]  /*1800*/  MOV R12, 0x1820 ;  /* 0x00001820000c7802 */ /* 0x000fce0000000f00 */
[----:B------:R-:W-:Y:S05]  /*1810*/  CALL.REL.NOINC `($__internal_1_$__cuda_sm3x_div_rn_noftz_f32_slowpath) ;  /* 0x0000001c00187944 */ /* 0x000fea0003c00000 */
[----:B------:R-:W-:-:S07]  /*1820*/  MOV R13, R9 ;  /* 0x00000009000d7202 */ /* 0x000fce0000000f00 */
.L_x_51:
[----:B------:R-:W-:Y:S05]  /*1830*/  BSYNC.RECONVERGENT B2 ;  /* 0x0000000000027941 */ /* 0x000fea0003800200 */
.L_x_50:
        /* <DEDUP_REMOVED lines=14> */
.L_x_53:
[----:B------:R-:W-:Y:S05]  /*1920*/  BSYNC.RECONVERGENT B2 ;  /* 0x0000000000027941 */ /* 0x000fea0003800200 */
.L_x_52:
        /* <DEDUP_REMOVED lines=15> */
.L_x_55:
[----:B------:R-:W-:Y:S05]  /*1a20*/  BSYNC.RECONVERGENT B2 ;  /* 0x0000000000027941 */ /* 0x000fea0003800200 */
.L_x_54:
        /* <DEDUP_REMOVED lines=14> */
.L_x_57:
[----:B------:R-:W-:Y:S05]  /*1b10*/  BSYNC.RECONVERGENT B2 ;  /* 0x0000000000027941 */ /* 0x000fea0003800200 */
.L_x_56:
        /* <DEDUP_REMOVED lines=15> */
.L_x_59:
[----:B------:R-:W-:Y:S05]  /*1c10*/  BSYNC.RECONVERGENT B2 ;  /* 0x0000000000027941 */ /* 0x000fea0003800200 */
.L_x_58:
        /* <DEDUP_REMOVED lines=14> */
.L_x_61:
[----:B------:R-:W-:Y:S05]  /*1d00*/  BSYNC.RECONVERGENT B2 ;  /* 0x0000000000027941 */ /* 0x000fea0003800200 */
.L_x_60:
        /* <DEDUP_REMOVED lines=15> */
.L_x_63:
[----:B------:R-:W-:Y:S05]  /*1e00*/  BSYNC.RECONVERGENT B2 ;  /* 0x0000000000027941 */ /* 0x000fea0003800200 */
.L_x_62:
        /* <DEDUP_REMOVED lines=14> */
.L_x_65:
[----:B------:R-:W-:Y:S05]  /*1ef0*/  BSYNC.RECONVERGENT B2 ;  /* 0x0000000000027941 */ /* 0x000fea0003800200 */
.L_x_64:
        /* <DEDUP_REMOVED lines=15> */
.L_x_67:
[----:B------:R-:W-:Y:S05]  /*1ff0*/  BSYNC.RECONVERGENT B2 ;  /* 0x0000000000027941 */ /* 0x000fea0003800200 */
.L_x_66:
        /* <DEDUP_REMOVED lines=14> */
.L_x_69:
[----:B------:R-:W-:Y:S05]  /*20e0*/  BSYNC.RECONVERGENT B2 ;  /* 0x0000000000027941 */ /* 0x000fea0003800200 */
.L_x_68:
        /* <DEDUP_REMOVED lines=15> */
.L_x_71:
[----:B------:R-:W-:Y:S05]  /*21e0*/  BSYNC.RECONVERGENT B2 ;  /* 0x0000000000027941 */ /* 0x000fea0003800200 */
.L_x_70:
        /* <DEDUP_REMOVED lines=14> */
.L_x_73:
[----:B------:R-:W-:Y:S05]  /*22d0*/  BSYNC.RECONVERGENT B2 ;  /* 0x0000000000027941 */ /* 0x000fea0003800200 */
.L_x_72:
        /* <DEDUP_REMOVED lines=15> */
.L_x_75:
[----:B------:R-:W-:Y:S05]  /*23d0*/  BSYNC.RECONVERGENT B2 ;  /* 0x0000000000027941 */ /* 0x000fea0003800200 */
.L_x_74:
        /* <DEDUP_REMOVED lines=14> */
.L_x_77:
[----:B------:R-:W-:Y:S05]  /*24c0*/  BSYNC.RECONVERGENT B2 ;  /* 0x0000000000027941 */ /* 0x000fea0003800200 */
.L_x_76:
        /* <DEDUP_REMOVED lines=15> */
.L_x_79:
[----:B------:R-:W-:Y:S05]  /*25c0*/  BSYNC.RECONVERGENT B2 ;  /* 0x0000000000027941 */ /* 0x000fea0003800200 */
.L_x_78:
[----:B------:R0:W-:Y:S01]  /*25d0*/  STG.E desc[UR10][R4.64+0x1c], R13 ;  /* 0x00001c0d04007986 */ /* 0x0001e2000c10190a */
[----:B------:R-:W-:Y:S01]  /*25e0*/  IADD3 R6, PT, PT, R6, 0x10, RZ ;  /* 0x0000001006067810 */ /* 0x000fe20007ffe0ff */
[----:B------:R-:W-:Y:S06]  /*25f0*/  @P2 BRA `(.L_x_80) ;  /* 0xfffffff000082947 */ /* 0x000fec000383ffff */
.L_x_47:
[----:B------:R-:W-:-:S13]  /*2600*/  ISETP.NE.AND P0, PT, R11, RZ, PT ;  /* 0x000000ff0b00720c */ /* 0x000fda0003f05270 */
[----:B------:R-:W-:Y:S05]  /*2610*/  @!P0 EXIT ;  /* 0x000000000000894d */ /* 0x000fea0003800000 */
[----:B------:R-:W1:Y:S01]  /*2620*/  LDCU UR4, c[0x0][0x38c] ;  /* 0x00007180ff0477ac */ /* 0x000e620008000800 */
[----:B------:R-:W-:Y:S01]  /*2630*/  ISETP.GE.U32.AND P0, PT, R11, 0x8, PT ;  /* 0x000000080b00780c */ /* 0x000fe20003f06070 */
[----:B-1----:R-:W-:-:S12]  /*2640*/  ULOP3.LUT UR4, UR4, 0x7, URZ, 0xc0, !UPT ;  /* 0x0000000704047892 */ /* 0x002fd8000f8ec0ff */
[----:B------:R-:W-:Y:S05]  /*2650*/  @!P0 BRA `(.L_x_81) ;  /* 0x0000000800008947 */ /* 0x000fea0003800000 */
[----:B0-2---:R-:W0:Y:S01]  /*2660*/  LDC.64 R4, c[0x0][0x380] ;  /* 0x0000e000ff047b82 */ /* 0x005e220000000a00 */
[----:B------:R-:W-:-:S05]  /*2670*/  IADD3 R9, PT, PT, R2, R7, RZ ;  /* 0x0000000702097210 */ /* 0x000fca0007ffe0ff */
[----:B0-----:R-:W-:-:S05]  /*2680*/  IMAD.WIDE R4, R9, 0x4, R4 ;  /* 0x0000000409047825 */ /* 0x001fca00078e0204 */
[----:B------:R-:W2:Y:S01]  /*2690*/  LDG.E R11, desc[UR10][R4.64] ;  /* 0x0000000a040b7981 */ /* 0x000ea2000c1e1900 */
[----:B------:R-:W0:Y:S01]  /*26a0*/  MUFU.RCP R0, R3 ;  /* 0x0000000300007308 */ /* 0x000e220000001000 */
[----:B------:R-:W-:Y:S01]  /*26b0*/  BSSY.RECONVERGENT B2, `(.L_x_82) ;  /* 0x000000b000027945 */ /* 0x000fe20003800200 */
[----:B0-----:R-:W-:-:S04]  /*26c0*/  FFMA R9, R0, -R3, 1 ;  /* 0x3f80000000097423 */ /* 0x001fc80000000803 */
[----:B------:R-:W-:Y:S02]  /*26d0*/  FFMA R0, R0, R9, R0 ;  /* 0x0000000900007223 */ /* 0x000fe40000000000 */
[----:B--2---:R-:W0:Y:S02]  /*26e0*/  FCHK P0, R11, R3 ;  /* 0x000000030b007302 */ /* 0x004e240000000000 */
[----:B------:R-:W-:-:S04]  /*26f0*/  FFMA R6, R0, R11, RZ ;  /* 0x0000000b00067223 */ /* 0x000fc800000000ff */
[----:B------:R-:W-:-:S04]  /*2700*/  FFMA R9, R6, -R3, R11 ;  /* 0x8000000306097223 */ /* 0x000fc8000000000b */
[----:B------:R-:W-:Y:S01]  /*2710*/  FFMA R9, R0, R9, R6 ;  /* 0x0000000900097223 */ /* 0x000fe20000000006 */
[----:B0-----:R-:W-:Y:S06]  /*2720*/  @!P0 BRA `(.L_x_83) ;  /* 0x00000000000c8947 */ /* 0x001fec0003800000 */
[----:B------:R-:W-:Y:S02]  /*2730*/  MOV R0, R11 ;  /* 0x0000000b00007202 */ /* 0x000fe40000000f00 */
[----:B------:R-:W-:-:S07]  /*2740*/  MOV R12, 0x2760 ;  /* 0x00002760000c7802 */ /* 0x000fce0000000f00 */
[----:B------:R-:W-:Y:S05]  /*2750*/  CALL.REL.NOINC `($__internal_1_$__cuda_sm3x_div_rn_noftz_f32_slowpath) ;  /* 0x0000000c00487944 */ /* 0x000fea0003c00000 */
.L_x_83:
[----:B------:R-:W-:Y:S05]  /*2760*/  BSYNC.RECONVERGENT B2 ;  /* 0x0000000000027941 */ /* 0x000fea0003800200 */
.L_x_82:
        /* <DEDUP_REMOVED lines=15> */
.L_x_85:
[----:B------:R-:W-:Y:S05]  /*2860*/  BSYNC.RECONVERGENT B2 ;  /* 0x0000000000027941 */ /* 0x000fea0003800200 */
.L_x_84:
        /* <DEDUP_REMOVED lines=14> */
.L_x_87:
[----:B------:R-:W-:Y:S05]  /*2950*/  BSYNC.RECONVERGENT B2 ;  /* 0x0000000000027941 */ /* 0x000fea0003800200 */
.L_x_86:
        /* <DEDUP_REMOVED lines=15> */
.L_x_89:
[----:B------:R-:W-:Y:S05]  /*2a50*/  BSYNC.RECONVERGENT B2 ;  /* 0x0000000000027941 */ /* 0x000fea0003800200 */
.L_x_88:
        /* <DEDUP_REMOVED lines=14> */
.L_x_91:
[----:B------:R-:W-:Y:S05]  /*2b40*/  BSYNC.RECONVERGENT B2 ;  /* 0x0000000000027941 */ /* 0x000fea0003800200 */
.L_x_90:
        /* <DEDUP_REMOVED lines=15> */
.L_x_93:
[----:B------:R-:W-:Y:S05]  /*2c40*/  BSYNC.RECONVERGENT B2 ;  /* 0x0000000000027941 */ /* 0x000fea0003800200 */
.L_x_92:
        /* <DEDUP_REMOVED lines=14> */
.L_x_95:
[----:B------:R-:W-:Y:S05]  /*2d30*/  BSYNC.RECONVERGENT B2 ;  /* 0x0000000000027941 */ /* 0x000fea0003800200 */
.L_x_94:
        /* <DEDUP_REMOVED lines=15> */
.L_x_97:
[----:B------:R-:W-:Y:S05]  /*2e30*/  BSYNC.RECONVERGENT B2 ;  /* 0x0000000000027941 */ /* 0x000fea0003800200 */
.L_x_96:
[----:B------:R1:W-:Y:S01]  /*2e40*/  STG.E desc[UR10][R4.64+0x1c], R11 ;  /* 0x00001c0b04007986 */ /* 0x0003e2000c10190a */
[----:B------:R-:W-:-:S07]  /*2e50*/  IADD3 R7, PT, PT, R7, 0x8, RZ ;  /* 0x0000000807077810 */ /* 0x000fce0007ffe0ff */
.L_x_81:
[----:B------:R-:W-:-:S13]  /*2e60*/  ISETP.NE.AND P0, PT, RZ, UR4, PT ;  /* 0x00000004ff007c0c */ /* 0x000fda000bf05270 */
[----:B------:R-:W-:Y:S05]  /*2e70*/  @!P0 EXIT ;  /* 0x000000000000894d */ /* 0x000fea0003800000 */
[----:B------:R-:W3:Y:S01]  /*2e80*/  LDCU UR5, c[0x0][0x38c] ;  /* 0x00007180ff0577ac */ /* 0x000ee20008000800 */
[----:B------:R-:W-:Y:S02]  /*2e90*/  UISETP.GE.U32.AND UP0, UPT, UR4, 0x4, UPT ;  /* 0x000000040400788c */ /* 0x000fe4000bf06070 */
[----:B---3--:R-:W-:-:S07]  /*2ea0*/  ULOP3.LUT UR5, UR5, 0x3, URZ, 0xc0, !UPT ;  /* 0x0000000305057892 */ /* 0x008fce000f8ec0ff */
[----:B------:R-:W-:Y:S05]  /*2eb0*/  BRA.U !UP0, `(.L_x_98) ;  /* 0x0000000508087547 */ /* 0x000fea000b800000 */
[----:B012---:R-:W0:Y:S01]  /*2ec0*/  LDC.64 R4, c[0x0][0x380] ;  /* 0x0000e000ff047b82 */ /* 0x007e220000000a00 */
        /* <DEDUP_REMOVED lines=15> */
.L_x_100:
[----:B------:R-:W-:Y:S05]  /*2fc0*/  BSYNC.RECONVERGENT B2 ;  /* 0x0000000000027941 */ /* 0x000fea0003800200 */
.L_x_99:
        /* <DEDUP_REMOVED lines=15> */
.L_x_102:
[----:B------:R-:W-:Y:S05]  /*30c0*/  BSYNC.RECONVERGENT B2 ;  /* 0x0000000000027941 */ /* 0x000fea0003800200 */
.L_x_101:
        /* <DEDUP_REMOVED lines=14> */
.L_x_104:
[----:B------:R-:W-:Y:S05]  /*31b0*/  BSYNC.RECONVERGENT B2 ;  /* 0x0000000000027941 */ /* 0x000fea0003800200 */
.L_x_103:
        /* <DEDUP_REMOVED lines=15> */
.L_x_106:
[----:B------:R-:W-:Y:S05]  /*32b0*/  BSYNC.RECONVERGENT B2 ;  /* 0x0000000000027941 */ /* 0x000fea0003800200 */
.L_x_105:
[----:B------:R3:W-:Y:S01]  /*32c0*/  STG.E desc[UR10][R4.64+0xc], R11 ;  /* 0x00000c0b04007986 */ /* 0x0007e2000c10190a */
[----:B------:R-:W-:-:S07]  /*32d0*/  IADD3 R7, PT, PT, R7, 0x4, RZ ;  /* 0x0000000407077810 */ /* 0x000fce0007ffe0ff */
.L_x_98:
[----:B------:R-:W-:-:S13]  /*32e0*/  ISETP.NE.AND P0, PT, RZ, UR5, PT ;  /* 0x00000005ff007c0c */ /* 0x000fda000bf05270 */
[----:B------:R-:W-:Y:S05]  /*32f0*/  @!P0 EXIT ;  /* 0x000000000000894d */ /* 0x000fea0003800000 */
[----:B0123--:R-:W0:Y:S01]  /*3300*/  LDC.64 R4, c[0x0][0x380] ;  /* 0x0000e000ff047b82 */ /* 0x00fe220000000a00 */
[----:B------:R-:W-:Y:S01]  /*3310*/  IADD3 R11, PT, PT, R2, R7, RZ ;  /* 0x00000007020b7210 */ /* 0x000fe20007ffe0ff */
[----:B------:R-:W-:-:S12]  /*3320*/  UIADD3 UR4, UPT, UPT, -UR5, URZ, URZ ;  /* 0x000000ff05047290 */ /* 0x000fd8000fffe1ff */
.L_x_109:
[----:B01----:R-:W-:-:S05]  /*3330*/  IMAD.WIDE R6, R11, 0x4, R4 ;  /* 0x000000040b067825 */ /* 0x003fca00078e0204 */
[----:B------:R-:W2:Y:S01]  /*3340*/  LDG.E R13, desc[UR10][R6.64] ;  /* 0x0000000a060d7981 */ /* 0x000ea2000c1e1900 */
[----:B------:R-:W0:Y:S01]  /*3350*/  MUFU.RCP R0, R3 ;  /* 0x0000000300007308 */ /* 0x000e220000001000 */
[----:B------:R-:W-:Y:S01]  /*3360*/  UIADD3 UR4, UPT, UPT, UR4, 0x1, URZ ;  /* 0x0000000104047890 */ /* 0x000fe2000fffe0ff */
[----:B------:R-:W-:Y:S03]  /*3370*/  BSSY.RECONVERGENT B2, `(.L_x_107) ;  /* 0x000000c000027945 */ /* 0x000fe60003800200 */
[----:B------:R-:W-:Y:S01]  /*3380*/  UISETP.NE.AND UP0, UPT, UR4, URZ, UPT ;  /* 0x000000ff0400728c */ /* 0x000fe2000bf05270 */
[----:B0-----:R-:W-:-:S04]  /*3390*/  FFMA R9, R0, -R3, 1 ;  /* 0x3f80000000097423 */ /* 0x001fc80000000803 */
[----:B------:R-:W-:Y:S01]  /*33a0*/  FFMA R0, R0, R9, R0 ;  /* 0x0000000900007223 */ /* 0x000fe20000000000 */
[----:B--2---:R-:W0:Y:S03]  /*33b0*/  FCHK P0, R13, R3 ;  /* 0x000000030d007302 */ /* 0x004e260000000000 */
[----:B------:R-:W-:-:S04]  /*33c0*/  FFMA R2, R0, R13, RZ ;  /* 0x0000000d00027223 */ /* 0x000fc800000000ff */
[----:B------:R-:W-:-:S04]  /*33d0*/  FFMA R9, R2, -R3, R13 ;  /* 0x8000000302097223 */ /* 0x000fc8000000000d */
[----:B------:R-:W-:Y:S01]  /*33e0*/  FFMA R9, R0, R9, R2 ;  /* 0x0000000900097223 */ /* 0x000fe20000000002 */
[----:B0-----:R-:W-:Y:S06]  /*33f0*/  @!P0 BRA `(.L_x_108) ;  /* 0x00000000000c8947 */ /* 0x001fec0003800000 */
[----:B------:R-:W-:Y:S02]  /*3400*/  MOV R0, R13 ;  /* 0x0000000d00007202 */ /* 0x000fe40000000f00 */
[----:B------:R-:W-:-:S07]  /*3410*/  MOV R12, 0x3430 ;  /* 0x00003430000c7802 */ /* 0x000fce0000000f00 */
[----:B------:R-:W-:Y:S05]  /*3420*/  CALL.REL.NOINC `($__internal_1_$__cuda_sm3x_div_rn_noftz_f32_slowpath) ;  /* 0x0000000000147944 */ /* 0x000fea0003c00000 */
.L_x_108:
[----:B------:R-:W-:Y:S05]  /*3430*/  BSYNC.RECONVERGENT B2 ;  /* 0x0000000000027941 */ /* 0x000fea0003800200 */
.L_x_107:
[----:B------:R1:W-:Y:S01]  /*3440*/  STG.E desc[UR10][R6.64], R9 ;  /* 0x0000000906007986 */ /* 0x0003e2000c10190a */
[----:B------:R-:W-:Y:S01]  /*3450*/  IADD3 R11, PT, PT, R11, 0x1, RZ ;  /* 0x000000010b0b7810 */ /* 0x000fe20007ffe0ff */
[----:B------:R-:W-:Y:S06]  /*3460*/  BRA.U UP0, `(.L_x_109) ;  /* 0xfffffffd00b07547 */ /* 0x000fec000b83ffff */
[----:B------:R-:W-:Y:S05]  /*3470*/  EXIT ;  /* 0x000000000000794d */ /* 0x000fea0003800000 */
        .weak           $__internal_1_$__cuda_sm3x_div_rn_noftz_f32_slowpath
        .type           $__internal_1_$__cuda_sm3x_div_rn_noftz_f32_slowpath,@function
        .size           $__internal_1_$__cuda_sm3x_div_rn_noftz_f32_slowpath,(.L_x_133 - $__internal_1_$__cuda_sm3x_div_rn_noftz_f32_slowpath)
$__internal_1_$__cuda_sm3x_div_rn_noftz_f32_slowpath:
[----:B------:R-:W-:Y:S01]  /*3480*/  SHF.R.U32.HI R10, RZ, 0x17, R3 ;  /* 0x00000017ff0a7819 */ /* 0x000fe20000011603 */
[----:B------:R-:W-:Y:S01]  /*3490*/  BSSY.RECONVERGENT B0, `(.L_x_110) ;  /* 0x0000063000007945 */ /* 0x000fe20003800200 */
[----:B------:R-:W-:Y:S02]  /*34a0*/  SHF.R.U32.HI R13, RZ, 0x17, R0 ;  /* 0x00000017ff0d7819 */ /* 0x000fe40000011600 */
[----:B------:R-:W-:Y:S02]  /*34b0*/  LOP3.LUT R10, R10, 0xff, RZ, 0xc0, !PT ;  /* 0x000000ff0a0a7812 */ /* 0x000fe400078ec0ff */
[----:B------:R-:W-:Y:S02]  /*34c0*/  LOP3.LUT R13, R13, 0xff, RZ, 0xc0, !PT ;  /* 0x000000ff0d0d7812 */ /* 0x000fe400078ec0ff */
[----:B------:R-:W-:Y:S02]  /*34d0*/  IADD3 R16, PT, PT, R10, -0x1, RZ ;  /* 0xffffffff0a107810 */ /* 0x000fe40007ffe0ff */
[----:B------:R-:W-:-:S02]  /*34e0*/  IADD3 R14, PT, PT, R13, -0x1, RZ ;  /* 0xffffffff0d0e7810 */ /* 0x000fc40007ffe0ff */
[----:B------:R-:W-:Y:S02]  /*34f0*/  ISETP.GT.U32.AND P0, PT, R16, 0xfd, PT ;  /* 0x000000fd1000780c */ /* 0x000fe40003f04070 */
[----:B------:R-:W-:Y:S02]  /*3500*/  MOV R15, R3 ;  /* 0x00000003000f7202 */ /* 0x000fe40000000f00 */
[----:B------:R-:W-:-:S13]  /*3510*/  ISETP.GT.U32.OR P0, PT, R14, 0xfd, P0 ;  /* 0x000000fd0e00780c */ /* 0x000fda0000704470 */
[----:B------:R-:W-:Y:S01]  /*3520*/  @!P0 MOV R9, RZ ;  /* 0x000000ff00098202 */ /* 0x000fe20000000f00 */
        /* <DEDUP_REMOVED lines=19> */
[----:B------:R-:W-:Y:S01]  /*3660*/  @P0 MOV R9, RZ ;  /* 0x000000ff00090202 */ /* 0x000fe20000000f00 */
[----:B------:R-:W-:Y:S01]  /*3670*/  @!P0 FFMA R0, R0, 1.84467440737095516160e+19, RZ ;  /* 0x5f80000000008823 */ /* 0x000fe200000000ff */
[----:B------:R-:W-:Y:S01]  /*3680*/  @!P0 MOV R9, 0xffffffc0 ;  /* 0xffffffc000098802 */ /* 0x000fe20000000f00 */
[----:B------:R-:W-:-:S03]  /*3690*/  @!P1 FFMA R15, R3, 1.84467440737095516160e+19, RZ ;  /* 0x5f800000030f9823 */ /* 0x000fc600000000ff */
[----:B------:R-:W-:-:S07]  /*36a0*/  @!P1 IADD3 R9, PT, PT, R9, 0x40, RZ ;  /* 0x0000004009099810 */ /* 0x000fce0007ffe0ff */
.L_x_111:
[----:B------:R-:W-:Y:S01]  /*36b0*/  LEA R14, R10, 0xc0800000, 0x17 ;  /* 0xc08000000a0e7811 */ /* 0x000fe200078eb8ff */
[----:B------:R-:W-:Y:S01]  /*36c0*/  BSSY.RECONVERGENT B1, `(.L_x_116) ;  /* 0x0000036000017945 */ /* 0x000fe20003800200 */
[----:B------:R-:W-:Y:S02]  /*36d0*/  IADD3 R13, PT, PT, R13, -0x7f, RZ ;  /* 0xffffff810d0d7810 */ /* 0x000fe40007ffe0ff */
[----:B------:R-:W-:-:S03]  /*36e0*/  IADD3 R16, PT, PT, -R14, R15, RZ ;  /* 0x0000000f0e107210 */ /* 0x000fc60007ffe1ff */
[C---:B------:R-:W-:Y:S01]  /*36f0*/  IMAD R0, R13.reuse, -0x800000, R0 ;  /* 0xff8000000d007824 */ /* 0x040fe200078e0200 */
[----:B------:R0:W1:Y:S01]  /*3700*/  MUFU.RCP R14, R16 ;  /* 0x00000010000e7308 */ /* 0x0000620000001000 */
[----:B------:R-:W-:Y:S01]  /*3710*/  FADD.FTZ R17, -R16, -RZ ;  /* 0x800000ff10117221 */ /* 0x000fe20000010100 */
[----:B0-----:R-:W-:-:S04]  /*3720*/  IADD3 R16, PT, PT, R13, 0x7f, -R10 ;  /* 0x0000007f0d107810 */ /* 0x001fc80007ffe80a */
[----:B------:R-:W-:Y:S01]  /*3730*/  IADD3 R9, PT, PT, R16, R9, RZ ;  /* 0x0000000910097210 */ /* 0x000fe20007ffe0ff */
[----:B-1----:R-:W-:-:S04]  /*3740*/  FFMA R15, R14, R17, 1 ;  /* 0x3f8000000e0f7423 */ /* 0x002fc80000000011 */
[----:B------:R-:W-:-:S04]  /*3750*/  FFMA R15, R14, R15, R14 ;  /* 0x0000000f0e0f7223 */ /* 0x000fc8000000000e */
[----:B------:R-:W-:-:S04]  /*3760*/  FFMA R14, R0, R15, RZ ;  /* 0x0000000f000e7223 */ /* 0x000fc800000000ff */
[----:B------:R-:W-:-:S04]  /*3770*/  FFMA R18, R17, R14, R0 ;  /* 0x0000000e11127223 */ /* 0x000fc80000000000 */
[----:B------:R-:W-:-:S04]  /*3780*/  FFMA R14, R15, R18, R14 ;  /* 0x000000120f0e7223 */ /* 0x000fc8000000000e */
[----:B------:R-:W-:-:S04]  /*3790*/  FFMA R17, R17, R14, R0 ;  /* 0x0000000e11117223 */ /* 0x000fc80000000000 */
[----:B------:R-:W-:-:S05]  /*37a0*/  FFMA R0, R15, R17, R14 ;  /* 0x000000110f007223 */ /* 0x000fca000000000e */
[----:B------:R-:W-:-:S04]  /*37b0*/  SHF.R.U32.HI R10, RZ, 0x17, R0 ;  /* 0x00000017ff0a7819 */ /* 0x000fc80000011600 */
[----:B------:R-:W-:-:S04]  /*37c0*/  LOP3.LUT R10, R10, 0xff, RZ, 0xc0, !PT ;  /* 0x000000ff0a0a7812 */ /* 0x000fc800078ec0ff */
[----:B------:R-:W-:-:S04]  /*37d0*/  IADD3 R10, PT, PT, R10, R9, RZ ;  /* 0x000000090a0a7210 */ /* 0x000fc80007ffe0ff */
[----:B------:R-:W-:-:S04]  /*37e0*/  IADD3 R13, PT, PT, R10, -0x1, RZ ;  /* 0xffffffff0a0d7810 */ /* 0x000fc80007ffe0ff */
        /* <DEDUP_REMOVED lines=9> */
[-CC-:B------:R-:W-:Y:S01]  /*3880*/  FFMA.RZ R9, R15, R17.reuse, R14.reuse ;  /* 0x000000110f097223 */ /* 0x180fe2000000c00e */
[C---:B------:R-:W-:Y:S02]  /*3890*/  IADD3 R16, PT, PT, R10.reuse, 0x20, RZ ;  /* 0x000000200a107810 */ /* 0x040fe40007ffe0ff */
[C---:B------:R-:W-:Y:S02]  /*38a0*/  ISETP.NE.AND P3, PT, R10.reuse, RZ, PT ;  /* 0x000000ff0a00720c */ /* 0x040fe40003f65270 */
[----:B------:R-:W-:Y:S01]  /*38b0*/  LOP3.LUT R13, R9, 0x7fffff, RZ, 0xc0, !PT ;  /* 0x007fffff090d7812 */ /* 0x000fe200078ec0ff */
[CCC-:B------:R-:W-:Y:S01]  /*38c0*/  FFMA.RP R9, R15.reuse, R17.reuse, R14.reuse ;  /* 0x000000110f097223 */ /* 0x1c0fe2000000800e */
[----:B------:R-:W-:Y:S01]  /*38d0*/  FFMA.RM R14, R15, R17, R14 ;  /* 0x000000110f0e7223 */ /* 0x000fe2000000400e */
[----:B------:R-:W-:Y:S02]  /*38e0*/  ISETP.NE.AND P1, PT, R10, RZ, PT ;  /* 0x000000ff0a00720c */ /* 0x000fe40003f25270 */
[----:B------:R-:W-:-:S02]  /*38f0*/  LOP3.LUT R13, R13, 0x800000, RZ, 0xfc, !PT ;  /* 0x008000000d0d7812 */ /* 0x000fc400078efcff */
[----:B------:R-:W-:Y:S02]  /*3900*/  IADD3 R10, PT, PT, -R10, RZ, RZ ;  /* 0x000000ff0a0a7210 */ /* 0x000fe40007ffe1ff */
[----:B------:R-:W-:Y:S02]  /*3910*/  SHF.L.U32 R16, R13, R16, RZ ;  /* 0x000000100d107219 */ /* 0x000fe400000006ff */
[----:B------:R-:W-:Y:S02]  /*3920*/  FSETP.NEU.FTZ.AND P0, PT, R9, R14, PT ;  /* 0x0000000e0900720b */ /* 0x000fe40003f1d000 */
[----:B------:R-:W-:Y:S02]  /*3930*/  SEL R10, R10, RZ, P3 ;  /* 0x000000ff0a0a7207 */ /* 0x000fe40001800000 */
[----:B------:R-:W-:Y:S02]  /*3940*/  ISETP.NE.AND P1, PT, R16, RZ, P1 ;  /* 0x000000ff1000720c */ /* 0x000fe40000f25270 */
[----:B------:R-:W-:-:S02]  /*3950*/  SHF.R.U32.HI R10, RZ, R10, R13 ;  /* 0x0000000aff0a7219 */ /* 0x000fc4000001160d */
[----:B------:R-:W-:Y:S02]  /*3960*/  PLOP3.LUT P0, PT, P0, P1, PT, 0xf8, 0x8f ;  /* 0x00000000008f781c */ /* 0x000fe40000703f70 */
[----:B------:R-:W-:Y:S02]  /*3970*/  SHF.R.U32.HI R14, RZ, 0x1, R10 ;  /* 0x00000001ff0e7819 */ /* 0x000fe4000001160a */
[----:B------:R-:W-:-:S04]  /*3980*/  SEL R9, RZ, 0x1, !P0 ;  /* 0x00000001ff097807 */ /* 0x000fc80004000000 */
[----:B------:R-:W-:-:S04]  /*3990*/  LOP3.LUT R9, R9, 0x1, R14, 0xf8, !PT ;  /* 0x0000000109097812 */ /* 0x000fc800078ef80e */
[----:B------:R-:W-:-:S04]  /*39a0*/  LOP3.LUT R9, R9, R10, RZ, 0xc0, !PT ;  /* 0x0000000a09097212 */ /* 0x000fc800078ec0ff */
[----:B------:R-:W-:-:S04]  /*39b0*/  IADD3 R9, PT, PT, R14, R9, RZ ;  /* 0x000000090e097210 */ /* 0x000fc80007ffe0ff */
[----:B------:R-:W-:Y:S01]  /*39c0*/  LOP3.LUT R0, R9, R0, RZ, 0xfc, !PT ;  /* 0x0000000009007212 */ /* 0x000fe200078efcff */
[----:B------:R-:W-:Y:S06]  /*39d0*/  BRA `(.L_x_119) ;  /* 0x0000000000107947 */ /* 0x000fec0003800000 */
.L_x_118:
[----:B------:R-:W-:-:S04]  /*39e0*/  LOP3.LUT R0, R0, 0x80000000, RZ, 0xc0, !PT ;  /* 0x8000000000007812 */ /* 0x000fc800078ec0ff */
[----:B------:R-:W-:Y:S01]  /*39f0*/  LOP3.LUT R0, R0, 0x7f800000, RZ, 0xfc, !PT ;  /* 0x7f80000000007812 */ /* 0x000fe200078efcff */
[----:B------:R-:W-:Y:S06]  /*3a00*/  BRA `(.L_x_119) ;  /* 0x0000000000047947 */ /* 0x000fec0003800000 */
.L_x_117:
[----:B------:R-:W-:-:S07]  /*3a10*/  LEA R0, R9, R0, 0x17 ;  /* 0x0000000009007211 */ /* 0x000fce00078eb8ff */
.L_x_119:
[----:B------:R-:W-:Y:S05]  /*3a20*/  BSYNC.RECONVERGENT B1 ;  /* 0x0000000000017941 */ /* 0x000fea0003800200 */
.L_x_116:
[----:B------:R-:W-:Y:S05]  /*3a30*/  BRA `(.L_x_120) ;  /* 0x0000000000207947 */ /* 0x000fea0003800000 */
.L_x_115:
[----:B------:R-:W-:-:S04]  /*3a40*/  LOP3.LUT R0, R15, 0x80000000, R0, 0x48, !PT ;  /* 0x800000000f007812 */ /* 0x000fc800078e4800 */
[----:B------:R-:W-:Y:S01]  /*3a50*/  LOP3.LUT R0, R0, 0x7f800000, RZ, 0xfc, !PT ;  /* 0x7f80000000007812 */ /* 0x000fe200078efcff */
[----:B------:R-:W-:Y:S06]  /*3a60*/  BRA `(.L_x_120) ;  /* 0x0000000000147947 */ /* 0x000fec0003800000 */
.L_x_114:
[----:B------:R-:W-:Y:S01]  /*3a70*/  LOP3.LUT R0, R15, 0x80000000, R0, 0x48, !PT ;  /* 0x800000000f007812 */ /* 0x000fe200078e4800 */
[----:B------:R-:W-:Y:S06]  /*3a80*/  BRA `(.L_x_120) ;  /* 0x00000000000c7947 */ /* 0x000fec0003800000 */
.L_x_113:
[----:B------:R-:W0:Y:S01]  /*3a90*/  MUFU.RSQ R0, -QNAN ;  /* 0xffc0000000007908 */ /* 0x000e220000001400 */
[----:B------:R-:W-:Y:S05]  /*3aa0*/  BRA `(.L_x_120) ;  /* 0x0000000000047947 */ /* 0x000fea0003800000 */
.L_x_112:
[----:B------:R-:W-:-:S07]  /*3ab0*/  FADD.FTZ R0, R0, R3 ;  /* 0x0000000300007221 */ /* 0x000fce0000010000 */
.L_x_120:
[----:B------:R-:W-:Y:S05]  /*3ac0*/  BSYNC.RECONVERGENT B0 ;  /* 0x0000000000007941 */ /* 0x000fea0003800200 */
.L_x_110:
[----:B------:R-:W-:Y:S01]  /*3ad0*/  HFMA2 R13, -RZ, RZ, 0, 0 ;  /* 0x00000000ff0d7431 */ /* 0x000fe200000001ff */
[----:B0-----:R-:W-:-:S03]  /*3ae0*/  MOV R9, R0 ;  /* 0x0000000000097202 */ /* 0x001fc60000000f00 */
[----:B------:R-:W-:Y:S05]  /*3af0*/  RET.REL.NODEC R12 `(_Z13softmaxKernelPfii) ;  /* 0xffffffc40c407950 */ /* 0x000fea0003c3ffff */
.L_x_121:
        /* <DEDUP_REMOVED lines=16> */
.L_x_133:


//--------------------- .text._Z10reluKernelPfi   --------------------------
	.section	.text._Z10reluKernelPfi,"ax",@progbits
	.align	128
        .global         _Z10reluKernelPfi
        .type           _Z10reluKernelPfi,@function
        .size           _Z10reluKernelPfi,(.L_x_142 - _Z10reluKernelPfi)
        .other          _Z10reluKernelPfi,@"STO_CUDA_ENTRY STV_DEFAULT"
_Z10reluKernelPfi:
.text._Z10reluKernelPfi:
        /* <DEDUP_REMOVED lines=10> */
[----:B0-----:R-:W-:-:S05]  /*00a0*/  IMAD.WIDE R2, R5, 0x4, R2 ;  /* 0x0000000405027825 */ /* 0x001fca00078e0202 */
[----:B-1----:R-:W2:Y:S02]  /*00b0*/  LDG.E R0, desc[UR4][R2.64] ;  /* 0x0000000402007981 */ /* 0x002ea4000c1e1900 */
[----:B--2---:R-:W-:-:S13]  /*00c0*/  FSETP.GEU.AND P0, PT, R0, RZ, PT ;  /* 0x000000ff0000720b */ /* 0x004fda0003f0e000 */
[----:B------:R-:W-:Y:S05]  /*00d0*/  @P0 EXIT ;  /* 0x000000000000094d */ /* 0x000fea0003800000 */
[----:B------:R-:W-:Y:S01]  /*00e0*/  STG.E desc[UR4][R2.64], RZ ;  /* 0x000000ff02007986 */ /* 0x000fe2000c101904 */
[----:B------:R-:W-:Y:S05]  /*00f0*/  EXIT ;  /* 0x000000000000794d */ /* 0x000fea0003800000 */
.L_x_122:
        /* <DEDUP_REMOVED lines=16> */
.L_x_142:


//--------------------- .text._Z20simpleGemmBiasKernelPKfS0_S0_Pfiii --------------------------
	.section	.text._Z20simpleGemmBiasKernelPKfS0_S0_Pfiii,"ax",@progbits
	.align	128
        .global         _Z20simpleGemmBiasKernelPKfS0_S0_Pfiii
        .type           _Z20simpleGemmBiasKernelPKfS0_S0_Pfiii,@function
        .size           _Z20simpleGemmBiasKernelPKfS0_S0_Pfiii,(.L_x_143 - _Z20simpleGemmBiasKernelPKfS0_S0_Pfiii)
        .other          _Z20simpleGemmBiasKernelPKfS0_S0_Pfiii,@"STO_CUDA_ENTRY STV_DEFAULT"
_Z20simpleGemmBiasKernelPKfS0_S0_Pfiii:
.text._Z20simpleGemmBiasKernelPKfS0_S0_Pfiii:
[----:B------:R-:W-:Y:S01]  /*0000*/  LDC R1, c[0x0][0x37c] ;  /* 0x0000df00ff017b82 */ /* 0x000fe20000000800 */
[----:B------:R-:W0:Y:S07]  /*0010*/  S2R R5, SR_TID.X ;  /* 0x0000000000057919 */ /* 0x000e2e0000002100 */
[----:B------:R-:W1:Y:S01]  /*0020*/  LDC R16, c[0x0][0x364] ;  /* 0x0000d900ff107b82 */ /* 0x000e620000000800 */
[----:B------:R-:W2:Y:S01]  /*0030*/  LDCU UR6, c[0x0][0x3a0] ;  /* 0x00007400ff0677ac */ /* 0x000ea20008000800 */
[----:B------:R-:W1:Y:S06]  /*0040*/  S2R R3, SR_TID.Y ;  /* 0x0000000000037919 */ /* 0x000e6c0000002200 */
[----:B------:R-:W0:Y:S08]  /*0050*/  S2UR UR5, SR_CTAID.X ;  /* 0x00000000000579c3 */ /* 0x000e300000002500 */
[----:B------:R-:W0:Y:S08]  /*0060*/  LDC R0, c[0x0][0x360] ;  /* 0x0000d800ff007b82 */ /* 0x000e300000000800 */
[----:B------:R-:W1:Y:S08]  /*0070*/  S2UR UR4, SR_CTAID.Y ;  /* 0x00000000000479c3 */ /* 0x000e700000002600 */
[----:B------:R-:W3:Y:S01]  /*0080*/  LDC R17, c[0x0][0x3a8] ;  /* 0x0000ea00ff117b82 */ /* 0x000ee20000000800 */
[----:B0-----:R-:W-:-:S02]  /*0090*/  IMAD R0, R0, UR5, R5 ;  /* 0x0000000500007c24 */ /* 0x001fc4000f8e0205 */
[----:B-1----:R-:W-:-:S03]  /*00a0*/  IMAD R16, R16, UR4, R3 ;  /* 0x0000000410107c24 */ /* 0x002fc6000f8e0203 */
[----:B---3--:R-:W-:-:S04]  /*00b0*/  ISETP.GE.AND P0, PT, R0, R17, PT ;  /* 0x000000110000720c */ /* 0x008fc80003f06270 */
[----:B--2---:R-:W-:-:S13]  /*00c0*/  ISETP.GE.OR P0, PT, R16, UR6, P0 ;  /* 0x0000000610007c0c */ /* 0x004fda0008706670 */
[----:B------:R-:W-:Y:S05]  /*00d0*/  @P0 EXIT ;  /* 0x000000000000094d */ /* 0x000fea0003800000 */
[----:B------:R-:W0:Y:S01]  /*00e0*/  LDC R19, c[0x0][0x3a4] ;  /* 0x0000e900ff137b82 */ /* 0x000e220000000800 */
[----:B------:R-:W1:Y:S01]  /*00f0*/  LDCU.64 UR4, c[0x0][0x358] ;  /* 0x00006b00ff0477ac */ /* 0x000e620008000a00 */
[----:B------:R-:W-:Y:S01]  /*0100*/  HFMA2 R24, -RZ, RZ, 0, 0 ;  /* 0x00000000ff187431 */ /* 0x000fe200000001ff */
[----:B0-----:R-:W-:-:S13]  /*0110*/  ISETP.GE.AND P0, PT, R19, 0x1, PT ;  /* 0x000000011300780c */ /* 0x001fda0003f06270 */
[----:B-1----:R-:W-:Y:S05]  /*0120*/  @!P0 BRA `(.L_x_123) ;  /* 0x0000000400e08947 */ /* 0x002fea0003800000 */
[C---:B------:R-:W-:Y:S01]  /*0130*/  ISETP.GE.U32.AND P1, PT, R19.reuse, 0x8, PT ;  /* 0x000000081300780c */ /* 0x040fe20003f26070 */
[----:B------:R-:W-:Y:S01]  /*0140*/  IMAD R20, R16, R19, RZ ;  /* 0x0000001310147224 */ /* 0x000fe200078e02ff */
[----:B------:R-:W-:Y:S02]  /*0150*/  LOP3.LUT R27, R19, 0x7, RZ, 0xc0, !PT ;  /* 0x00000007131b7812 */ /* 0x000fe400078ec0ff */
[----:B------:R-:W-:Y:S02]  /*0160*/  MOV R24, RZ ;  /* 0x000000ff00187202 */ /* 0x000fe40000000f00 */
[----:B------:R-:W-:Y:S02]  /*0170*/  ISETP.NE.AND P0, PT, R27, RZ, PT ;  /* 0x000000ff1b00720c */ /* 0x000fe40003f05270 */
[----:B------:R-:W-:-:S05]  /*0180*/  MOV R21, RZ ;  /* 0x000000ff00157202 */ /* 0x000fca0000000f00 */
[----:B------:R-:W-:Y:S06]  /*0190*/  @!P1 BRA `(.L_x_124) ;  /* 0x0000000000c49947 */ /* 0x000fec0003800000 */
[----:B------:R-:W0:Y:S01]  /*01a0*/  LDC.64 R2, c[0x0][0x380] ;  /* 0x0000e000ff027b82 */ /* 0x000e220000000a00 */
[----:B------:R-:W-:Y:S02]  /*01b0*/  LOP3.LUT R21, R19, 0x7ffffff8, RZ, 0xc0, !PT ;  /* 0x7ffffff813157812 */ /* 0x000fe400078ec0ff */
[----:B------:R-:W-:Y:S02]  /*01c0*/  MOV R24, RZ ;  /* 0x000000ff00187202 */ /* 0x000fe40000000f00 */
[----:B------:R-:W-:Y:S02]  /*01d0*/  MOV R18, R0 ;  /* 0x0000000000127202 */ /* 0x000fe40000000f00 */
[----:B------:R-:W-:Y:S01]  /*01e0*/  IADD3 R22, PT, PT, -R21, RZ, RZ ;  /* 0x000000ff15167210 */ /* 0x000fe20007ffe1ff */
[----:B0-----:R-:W-:-:S03]  /*01f0*/  IMAD.WIDE.U32 R2, R20, 0x4, R2 ;  /* 0x0000000414027825 */ /* 0x001fc600078e0002 */
[----:B------:R-:W-:-:S04]  /*0200*/  IADD3 R4, P1, PT, R2, 0x10, RZ ;  /* 0x0000001002047810 */ /* 0x000fc80007f3e0ff */
[----:B------:R-:W-:-:S09]  /*0210*/  IADD3.X R5, PT, PT, RZ, R3, RZ, P1, !PT ;  /* 0x00000003ff057210 */ /* 0x000fd20000ffe4ff */
.L_x_125:
[----:B------:R-:W0:Y:S01]  /*0220*/  LDC.64 R14, c[0x0][0x388] ;  /* 0x0000e200ff0e7b82 */ /* 0x000e220000000a00 */
[----:B------:R-:W-:Y:S02]  /*0230*/  MOV R2, R4 ;  /* 0x0000000400027202 */ /* 0x000fe40000000f00 */
[----:B------:R-:W-:-:S05]  /*0240*/  MOV R3, R5 ;  /* 0x0000000500037202 */ /* 0x000fca0000000f00 */
[----:B------:R-:W2:Y:S04]  /*0250*/  LDG.E R25, desc[UR4][R2.64+-0x10] ;  /* 0xfffff00402197981 */ /* 0x000ea8000c1e1900 */
[----:B------:R-:W3:Y:S04]  /*0260*/  LDG.E R23, desc[UR4][R2.64+-0xc] ;  /* 0xfffff40402177981 */ /* 0x000ee8000c1e1900 */
[----:B------:R-:W4:Y:S04]  /*0270*/  LDG.E R29, desc[UR4][R2.64+-0x8] ;  /* 0xfffff804021d7981 */ /* 0x000f28000c1e1900 */
[----:B------:R-:W5:Y:S01]  /*0280*/  LDG.E R28, desc[UR4][R2.64+-0x4] ;  /* 0xfffffc04021c7981 */ /* 0x000f62000c1e1900 */
[----:B0-----:R-:W-:-:S05]  /*0290*/  IMAD.WIDE R14, R18, 0x4, R14 ;  /* 0x00000004120e7825 */ /* 0x001fca00078e020e */
[----:B------:R0:W2:Y:S01]  /*02a0*/  LDG.E R26, desc[UR4][R14.64] ;  /* 0x000000040e1a7981 */ /* 0x0000a2000c1e1900 */
[----:B------:R-:W-:-:S04]  /*02b0*/  IMAD.WIDE R12, R17, 0x4, R14 ;  /* 0x00000004110c7825 */ /* 0x000fc800078e020e */
[C---:B------:R-:W-:Y:S02]  /*02c0*/  IMAD.WIDE R4, R17.reuse, 0x4, R12 ;  /* 0x0000000411047825 */ /* 0x040fe400078e020c */
[----:B------:R-:W3:Y:S02]  /*02d0*/  LDG.E R12, desc[UR4][R12.64] ;  /* 0x000000040c0c7981 */ /* 0x000ee4000c1e1900 */
[C---:B------:R-:W-:Y:S02]  /*02e0*/  IMAD.WIDE R8, R17.reuse, 0x4, R4 ;  /* 0x0000000411087825 */ /* 0x040fe400078e0204 */
[----:B------:R-:W4:Y:S02]  /*02f0*/  LDG.E R4, desc[UR4][R4.64] ;  /* 0x0000000404047981 */ /* 0x000f24000c1e1900 */
[C---:B------:R-:W-:Y:S02]  /*0300*/  IMAD.WIDE R6, R17.reuse, 0x4, R8 ;  /* 0x0000000411067825 */ /* 0x040fe400078e0208 */
[----:B------:R-:W5:Y:S02]  /*0310*/  LDG.E R8, desc[UR4][R8.64] ;  /* 0x0000000408087981 */ /* 0x000f64000c1e1900 */
[----:B------:R-:W-:-:S02]  /*0320*/  IMAD.WIDE R10, R17, 0x4, R6 ;  /* 0x00000004110a7825 */ /* 0x000fc400078e0206 */
[----:B------:R-:W5:Y:S04]  /*0330*/  LDG.E R5, desc[UR4][R2.64] ;  /* 0x0000000402057981 */ /* 0x000f68000c1e1900 */
[----:B------:R-:W5:Y:S01]  /*0340*/  LDG.E R6, desc[UR4][R6.64] ;  /* 0x0000000406067981 */ /* 0x000f62000c1e1900 */
[----:B0-----:R-:W-:-:S03]  /*0350*/  IMAD.WIDE R14, R17, 0x4, R10 ;  /* 0x00000004110e7825 */ /* 0x001fc600078e020a */
[----:B------:R-:W5:Y:S04]  /*0360*/  LDG.E R10, desc[UR4][R10.64] ;  /* 0x000000040a0a7981 */ /* 0x000f68000c1e1900 */
[----:B------:R-:W5:Y:S04]  /*0370*/  LDG.E R13, desc[UR4][R14.64] ;  /* 0x000000040e0d7981 */ /* 0x000f68000c1e1900 */
[----:B------:R-:W5:Y:S04]  /*0380*/  LDG.E R7, desc[UR4][R2.64+0x4] ;  /* 0x0000040402077981 */ /* 0x000f68000c1e1900 */
[----:B------:R-:W5:Y:S01]  /*0390*/  LDG.E R9, desc[UR4][R2.64+0xc] ;  /* 0x00000c0402097981 */ /* 0x000f62000c1e1900 */
[----:B--2---:R-:W-:Y:S01]  /*03a0*/  FFMA R26, R25, R26, R24 ;  /* 0x0000001a191a7223 */ /* 0x004fe20000000018 */
[----:B------:R-:W-:-:S02]  /*03b0*/  IMAD.WIDE R24, R17, 0x4, R14 ;  /* 0x0000000411187825 */ /* 0x000fc400078e020e */
[----:B------:R-:W2:Y:S04]  /*03c0*/  LDG.E R14, desc[UR4][R2.64+0x8] ;  /* 0x00000804020e7981 */ /* 0x000ea8000c1e1900 */
[----:B------:R-:W2:Y:S01]  /*03d0*/  LDG.E R24, desc[UR4][R24.64] ;  /* 0x0000000418187981 */ /* 0x000ea2000c1e1900 */
[----:B---3--:R-:W-:Y:S01]  /*03e0*/  FFMA R12, R23, R12, R26 ;  /* 0x0000000c170c7223 */ /* 0x008fe2000000001a */
[----:B------:R-:W-:-:S03]  /*03f0*/  IADD3 R22, PT, PT, R22, 0x8, RZ ;  /* 0x0000000816167810 */ /* 0x000fc60007ffe0ff */
[----:B----4-:R-:W-:Y:S01]  /*0400*/  FFMA R29, R29, R4, R12 ;  /* 0x000000041d1d7223 */ /* 0x010fe2000000000c */
[----:B------:R-:W-:-:S03]  /*0410*/  ISETP.NE.AND P1, PT, R22, RZ, PT ;  /* 0x000000ff1600720c */ /* 0x000fc60003f25270 */
[----:B-----5:R-:W-:Y:S01]  /*0420*/  FFMA R8, R28, R8, R29 ;  /* 0x000000081c087223 */ /* 0x020fe2000000001d */
[----:B------:R-:W-:-:S03]  /*0430*/  IADD3 R4, P2, PT, R2, 0x20, RZ ;  /* 0x0000002002047810 */ /* 0x000fc60007f5e0ff */
[----:B------:R-:W-:Y:S01]  /*0440*/  FFMA R6, R5, R6, R8 ;  /* 0x0000000605067223 */ /* 0x000fe20000000008 */
[----:B------:R-:W-:Y:S02]  /*0450*/  IADD3.X R5, PT, PT, RZ, R3, RZ, P2, !PT ;  /* 0x00000003ff057210 */ /* 0x000fe400017fe4ff */
[----:B------:R-:W-:Y:S01]  /*0460*/  LEA R18, R17, R18, 0x3 ;  /* 0x0000001211127211 */ /* 0x000fe200078e18ff */
[----:B------:R-:W-:-:S04]  /*0470*/  FFMA R7, R7, R10, R6 ;  /* 0x0000000a07077223 */ /* 0x000fc80000000006 */
[----:B--2---:R-:W-:-:S04]  /*0480*/  FFMA R14, R14, R13, R7 ;  /* 0x0000000d0e0e7223 */ /* 0x004fc80000000007 */
[----:B------:R-:W-:Y:S01]  /*0490*/  FFMA R24, R9, R24, R14 ;  /* 0x0000001809187223 */ /* 0x000fe2000000000e */
[----:B------:R-:W-:Y:S06]  /*04a0*/  @P1 BRA `(.L_x_125) ;  /* 0xfffffffc005c1947 */ /* 0x000fec000383ffff */
.L_x_124:
[----:B------:R-:W-:Y:S05]  /*04b0*/  @!P0 BRA `(.L_x_123) ;  /* 0x0000000000fc8947 */ /* 0x000fea0003800000 */
[----:B------:R-:W-:Y:S02]  /*04c0*/  ISETP.GE.U32.AND P1, PT, R27, 0x4, PT ;  /* 0x000000041b00780c */ /* 0x000fe40003f26070 */
[----:B------:R-:W-:-:S04]  /*04d0*/  LOP3.LUT R14, R19, 0x3, RZ, 0xc0, !PT ;  /* 0x00000003130e7812 */ /* 0x000fc800078ec0ff */
[----:B------:R-:W-:-:S07]  /*04e0*/  ISETP.NE.AND P0, PT, R14, RZ, PT ;  /* 0x000000ff0e00720c */ /* 0x000fce0003f05270 */
[----:B------:R-:W-:Y:S06]  /*04f0*/  @!P1 BRA `(.L_x_126) ;  /* 0x00000000006c9947 */ /* 0x000fec0003800000 */
[----:B------:R-:W0:Y:S01]  /*0500*/  LDC.64 R4, c[0x0][0x388] ;  /* 0x0000e200ff047b82 */ /* 0x000e220000000a00 */
[----:B------:R-:W1:Y:S01]  /*0510*/  LDCU.64 UR6, c[0x0][0x380] ;  /* 0x00007000ff0677ac */ /* 0x000e620008000a00 */
[----:B------:R-:W-:Y:S01]  /*0520*/  IMAD R7, R21, R17, R0 ;  /* 0x0000001115077224 */ /* 0x000fe200078e0200 */
[CC--:B------:R-:W-:Y:S02]  /*0530*/  IADD3 R3, PT, PT, R20.reuse, R21.reuse, RZ ;  /* 0x0000001514037210 */ /* 0x0c0fe40007ffe0ff */
[----:B------:R-:W-:-:S03]  /*0540*/  IADD3 R8, P1, PT, R20, R21, RZ ;  /* 0x0000001514087210 */ /* 0x000fc60007f3e0ff */
[----:B------:R-:W2:Y:S01]  /*0550*/  LDC.64 R12, c[0x0][0x380] ;  /* 0x0000e000ff0c7b82 */ /* 0x000ea20000000a00 */
[----:B0-----:R-:W-:-:S04]  /*0560*/  IMAD.WIDE R4, R7, 0x4, R4 ;  /* 0x0000000407047825 */ /* 0x001fc800078e0204 */
[----:B------:R-:W-:Y:S02]  /*0570*/  IMAD.WIDE R6, R17, 0x4, R4 ;  /* 0x0000000411067825 */ /* 0x000fe400078e0204 */
[----:B------:R-:W3:Y:S02]  /*0580*/  LDG.E R4, desc[UR4][R4.64] ;  /* 0x0000000404047981 */ /* 0x000ee4000c1e1900 */
[----:B--2---:R-:W-:Y:S01]  /*0590*/  IMAD.WIDE.U32 R12, R3, 0x4, R12 ;  /* 0x00000004030c7825 */ /* 0x004fe200078e000c */
[----:B------:R-:W-:Y:S02]  /*05a0*/  IADD3.X R3, PT, PT, RZ, RZ, RZ, P1, !PT ;  /* 0x000000ffff037210 */ /* 0x000fe40000ffe4ff */
[----:B-1----:R-:W-:-:S03]  /*05b0*/  LEA R2, P1, R8, UR6, 0x2 ;  /* 0x0000000608027c11 */ /* 0x002fc6000f8210ff */
[----:B------:R-:W3:Y:S01]  /*05c0*/  LDG.E R13, desc[UR4][R12.64] ;  /* 0x000000040c0d7981 */ /* 0x000ee2000c1e1900 */
[----:B------:R-:W-:Y:S01]  /*05d0*/  LEA.HI.X R3, R8, UR7, R3, 0x2, P1 ;  /* 0x0000000708037c11 */ /* 0x000fe200088f1403 */
[C---:B------:R-:W-:Y:S02]  /*05e0*/  IMAD.WIDE R8, R17.reuse, 0x4, R6 ;  /* 0x0000000411087825 */ /* 0x040fe400078e0206 */
[----:B------:R-:W2:Y:S04]  /*05f0*/  LDG.E R6, desc[UR4][R6.64] ;  /* 0x0000000406067981 */ /* 0x000ea8000c1e1900 */
[----:B------:R-:W2:Y:S01]  /*0600*/  LDG.E R15, desc[UR4][R2.64+0x4] ;  /* 0x00000404020f7981 */ /* 0x000ea2000c1e1900 */
[----:B------:R-:W-:-:S03]  /*0610*/  IMAD.WIDE R10, R17, 0x4, R8 ;  /* 0x00000004110a7825 */ /* 0x000fc600078e0208 */
[----:B------:R-:W4:Y:S04]  /*0620*/  LDG.E R22, desc[UR4][R8.64] ;  /* 0x0000000408167981 */ /* 0x000f28000c1e1900 */
[----:B------:R-:W4:Y:S04]  /*0630*/  LDG.E R18, desc[UR4][R2.64+0x8] ;  /* 0x0000080402127981 */ /* 0x000f28000c1e1900 */
[----:B------:R-:W5:Y:S04]  /*0640*/  LDG.E R26, desc[UR4][R2.64+0xc] ;  /* 0x00000c04021a7981 */ /* 0x000f68000c1e1900 */
[----:B------:R-:W5:Y:S01]  /*0650*/  LDG.E R10, desc[UR4][R10.64] ;  /* 0x000000040a0a7981 */ /* 0x000f62000c1e1900 */
[----:B------:R-:W-:Y:S01]  /*0660*/  IADD3 R21, PT, PT, R21, 0x4, RZ ;  /* 0x0000000415157810 */ /* 0x000fe20007ffe0ff */
[----:B---3--:R-:W-:-:S04]  /*0670*/  FFMA R24, R13, R4, R24 ;  /* 0x000000040d187223 */ /* 0x008fc80000000018 */
[----:B--2---:R-:W-:-:S04]  /*0680*/  FFMA R15, R15, R6, R24 ;  /* 0x000000060f0f7223 */ /* 0x004fc80000000018 */
[----:B----4-:R-:W-:-:S04]  /*0690*/  FFMA R15, R18, R22, R15 ;  /* 0x00000016120f7223 */ /* 0x010fc8000000000f */
[----:B-----5:R-:W-:-:S07]  /*06a0*/  FFMA R24, R26, R10, R15 ;  /* 0x0000000a1a187223 */ /* 0x020fce000000000f */
.L_x_126:
[----:B------:R-:W-:Y:S05]  /*06b0*/  @!P0 BRA `(.L_x_123) ;  /* 0x00000000007c8947 */ /* 0x000fea0003800000 */
[----:B------:R-:W-:Y:S01]  /*06c0*/  ISETP.NE.AND P1, PT, R14, 0x1, PT ;  /* 0x000000010e00780c */ /* 0x000fe20003f25270 */
[----:B------:R-:W0:Y:S01]  /*06d0*/  LDC.64 R10, c[0x0][0x380] ;  /* 0x0000e000ff0a7b82 */ /* 0x000e220000000a00 */
[----:B------:R-:W-:-:S04]  /*06e0*/  LOP3.LUT R19, R19, 0x1, RZ, 0xc0, !PT ;  /* 0x0000000113137812 */ /* 0x000fc800078ec0ff */
[----:B------:R-:W-:-:S03]  /*06f0*/  ISETP.NE.U32.AND P0, PT, R19, 0x1, PT ;  /* 0x000000011300780c */ /* 0x000fc60003f05070 */
[----:B------:R-:W1:Y:S04]  /*0700*/  LDC.64 R8, c[0x0][0x388] ;  /* 0x0000e200ff087b82 */ /* 0x000e680000000a00 */
[CC--:B------:R-:W-:Y:S02]  /*0710*/  @P1 IADD3 R13, PT, PT, R20.reuse, R21.reuse, RZ ;  /* 0x00000015140d1210 */ /* 0x0c0fe40007ffe0ff */
[----:B------:R-:W-:Y:S02]  /*0720*/  @P1 IADD3 R12, P2, PT, R20, R21, RZ ;  /* 0x00000015140c1210 */ /* 0x000fe40007f5e0ff */
[----:B------:R-:W2:Y:S02]  /*0730*/  @P1 LDC.64 R2, c[0x0][0x380] ;  /* 0x0000e000ff021b82 */ /* 0x000ea40000000a00 */
[----:B------:R-:W-:-:S06]  /*0740*/  @P1 IADD3.X R14, PT, PT, RZ, RZ, RZ, P2, !PT ;  /* 0x000000ffff0e1210 */ /* 0x000fcc00017fe4ff */
[----:B------:R-:W3:Y:S01]  /*0750*/  LDC.64 R4, c[0x0][0x380] ;  /* 0x0000e000ff047b82 */ /* 0x000ee20000000a00 */
[----:B0-----:R-:W-:-:S04]  /*0760*/  @P1 IMAD.WIDE.U32 R10, R13, 0x4, R10 ;  /* 0x000000040d0a1825 */ /* 0x001fc800078e000a */
[C---:B------:R-:W-:Y:S01]  /*0770*/  @P1 IMAD R13, R21.reuse, R17, R0 ;  /* 0x00000011150d1224 */ /* 0x040fe200078e0200 */
[----:B------:R-:W-:Y:S01]  /*0780*/  @P1 IADD3 R21, PT, PT, R21, 0x2, RZ ;  /* 0x0000000215151810 */ /* 0x000fe20007ffe0ff */
[----:B------:R-:W4:Y:S01]  /*0790*/  @P1 LDG.E R11, desc[UR4][R10.64] ;  /* 0x000000040a0b1981 */ /* 0x000f22000c1e1900 */
[----:B------:R-:W0:Y:S01]  /*07a0*/  LDC.64 R6, c[0x0][0x388] ;  /* 0x0000e200ff067b82 */ /* 0x000e220000000a00 */
[----:B-1----:R-:W-:Y:S01]  /*07b0*/  @P1 IMAD.WIDE R8, R13, 0x4, R8 ;  /* 0x000000040d081825 */ /* 0x002fe200078e0208 */
[----:B------:R-:W-:Y:S02]  /*07c0*/  @!P0 IADD3 R15, PT, PT, R20, R21, RZ ;  /* 0x00000015140f8210 */ /* 0x000fe40007ffe0ff */
[----:B--2---:R-:W-:Y:S01]  /*07d0*/  @P1 LEA R2, P2, R12, R2, 0x2 ;  /* 0x000000020c021211 */ /* 0x004fe200078410ff */
[----:B------:R-:W-:-:S03]  /*07e0*/  @!P0 IMAD R21, R21, R17, R0 ;  /* 0x0000001115158224 */ /* 0x000fc600078e0200 */
[----:B------:R-:W-:Y:S01]  /*07f0*/  @P1 LEA.HI.X R3, R12, R3, R14, 0x2, P2 ;  /* 0x000000030c031211 */ /* 0x000fe200010f140e */
[----:B------:R-:W-:Y:S01]  /*0800*/  @P1 IMAD.WIDE R12, R17, 0x4, R8 ;  /* 0x00000004110c1825 */ /* 0x000fe200078e0208 */
[----:B------:R-:W4:Y:S03]  /*0810*/  @P1 LDG.E R14, desc[UR4][R8.64] ;  /* 0x00000004080e1981 */ /* 0x000f26000c1e1900 */
[----:B---3--:R-:W-:Y:S01]  /*0820*/  @!P0 IMAD.WIDE.U32 R4, R15, 0x4, R4 ;  /* 0x000000040f048825 */ /* 0x008fe200078e0004 */
[----:B------:R-:W2:Y:S04]  /*0830*/  @P1 LDG.E R2, desc[UR4][R2.64+0x4] ;  /* 0x0000040402021981 */ /* 0x000ea8000c1e1900 */
[----:B------:R-:W2:Y:S01]  /*0840*/  @P1 LDG.E R12, desc[UR4][R12.64] ;  /* 0x000000040c0c1981 */ /* 0x000ea2000c1e1900 */
[----:B0-----:R-:W-:-:S03]  /*0850*/  @!P0 IMAD.WIDE R6, R21, 0x4, R6 ;  /* 0x0000000415068825 */ /* 0x001fc600078e0206 */
[----:B------:R-:W3:Y:S04]  /*0860*/  @!P0 LDG.E R5, desc[UR4][R4.64] ;  /* 0x0000000404058981 */ /* 0x000ee8000c1e1900 */
[----:B------:R-:W3:Y:S01]  /*0870*/  @!P0 LDG.E R6, desc[UR4][R6.64] ;  /* 0x0000000406068981 */ /* 0x000ee2000c1e1900 */
[----:B----4-:R-:W-:-:S04]  /*0880*/  @P1 FFMA R11, R11, R14, R24 ;  /* 0x0000000e0b0b1223 */ /* 0x010fc80000000018 */
[----:B--2---:R-:W-:-:S04]  /*0890*/  @P1 FFMA R24, R2, R12, R11 ;  /* 0x0000000c02181223 */ /* 0x004fc8000000000b */
[----:B---3--:R-:W-:-:S07]  /*08a0*/  @!P0 FFMA R24, R5, R6, R24 ;  /* 0x0000000605188223 */ /* 0x008fce0000000018 */
.L_x_123:
[----:B------:R-:W0:Y:S08]  /*08b0*/  LDC.64 R2, c[0x0][0x390] ;  /* 0x0000e400ff027b82 */ /* 0x000e300000000a00 */
[----:B------:R-:W1:Y:S01]  /*08c0*/  LDC.64 R4, c[0x0][0x398] ;  /* 0x0000e600ff047b82 */ /* 0x000e620000000a00 */
[----:B0-----:R-:W-:-:S06]  /*08d0*/  IMAD.WIDE R2, R0, 0x4, R2 ;  /* 0x0000000400027825 */ /* 0x001fcc00078e0202 */
[----:B------:R-:W2:Y:S01]  /*08e0*/  LDG.E R3, desc[UR4][R2.64] ;  /* 0x0000000402037981 */ /* 0x000ea2000c1e1900 */
[----:B------:R-:W-:-:S04]  /*08f0*/  IMAD R17, R16, R17, R0 ;  /* 0x0000001110117224 */ /* 0x000fc800078e0200 */
[----:B-1----:R-:W-:-:S04]  /*0900*/  IMAD.WIDE R4, R17, 0x4, R4 ;  /* 0x0000000411047825 */ /* 0x002fc800078e0204 */
[----:B--2---:R-:W-:-:S05]  /*0910*/  FADD R7, R3, R24 ;  /* 0x0000001803077221 */ /* 0x004fca0000000000 */
[----:B------:R-:W-:Y:S01]  /*0920*/  STG.E desc[UR4][R4.64], R7 ;  /* 0x0000000704007986 */ /* 0x000fe2000c101904 */
[----:B------:R-:W-:Y:S05]  /*0930*/  EXIT ;  /* 0x000000000000794d */ /* 0x000fea0003800000 */
.L_x_127:
        /* <DEDUP_REMOVED lines=12> */
.L_x_143:


//--------------------- .text._Z15reduceSumKernelPfS_i --------------------------
	.section	.text._Z15reduceSumKernelPfS_i,"ax",@progbits
	.align	128
        .global         _Z15reduceSumKernelPfS_i
        .type           _Z15reduceSumKernelPfS_i,@function
        .size           _Z15reduceSumKernelPfS_i,(.L_x_144 - _Z15reduceSumKernelPfS_i)
        .other          _Z15reduceSumKernelPfS_i,@"STO_CUDA_ENTRY STV_DEFAULT"
_Z15reduceSumKernelPfS_i:
.text._Z15reduceSumKernelPfS_i:
[----:B------:R-:W-:Y:S01]  /*0000*/  LDC R1, c[0x0][0x37c] ;  /* 0x0000df00ff017b82 */ /* 0x000fe20000000800 */
[----:B------:R-:W0:Y:S07]  /*0010*/  S2R R7, SR_TID.X ;  /* 0x0000000000077919 */ /* 0x000e2e0000002100 */
[----:B------:R-:W0:Y:S01]  /*0020*/  S2UR UR4, SR_CTAID.X ;  /* 0x00000000000479c3 */ /* 0x000e220000002500 */
[----:B------:R-:W1:Y:S01]  /*0030*/  LDCU UR5, c[0x0][0x390] ;  /* 0x00007200ff0577ac */ /* 0x000e620008000800 */
[----:B------:R-:W-:Y:S01]  /*0040*/  IMAD.MOV.U32 R4, RZ, RZ, RZ ;  /* 0x000000ffff047224 */ /* 0x000fe200078e00ff */
[----:B------:R-:W2:Y:S05]  /*0050*/  LDCU.64 UR6, c[0x0][0x358] ;  /* 0x00006b00ff0677ac */ /* 0x000eaa0008000a00 */
[----:B------:R-:W0:Y:S02]  /*0060*/  LDC R0, c[0x0][0x360] ;  /* 0x0000d800ff007b82 */ /* 0x000e240000000800 */
[----:B0-----:R-:W-:-:S05]  /*0070*/  IMAD R5, R0, UR4, R7 ;  /* 0x0000000400057c24 */ /* 0x001fca000f8e0207 */
[----:B-1----:R-:W-:-:S13]  /*0080*/  ISETP.GE.AND P0, PT, R5, UR5, PT ;  /* 0x0000000505007c0c */ /* 0x002fda000bf06270 */
[----:B------:R-:W0:Y:S02]  /*0090*/  @!P0 LDC.64 R2, c[0x0][0x380] ;  /* 0x0000e000ff028b82 */ /* 0x000e240000000a00 */
[----:B0-----:R-:W-:-:S05]  /*00a0*/  @!P0 IMAD.WIDE R2, R5, 0x4, R2 ;  /* 0x0000000405028825 */ /* 0x001fca00078e0202 */
[----:B--2---:R-:W2:Y:S01]  /*00b0*/  @!P0 LDG.E R4, desc[UR6][R2.64] ;  /* 0x0000000602048981 */ /* 0x004ea2000c1e1900 */
[----:B------:R-:W0:Y:S01]  /*00c0*/  S2UR UR5, SR_CgaCtaId ;  /* 0x00000000000579c3 */ /* 0x000e220000008800 */
[----:B------:R-:W-:Y:S01]  /*00d0*/  UMOV UR4, 0x400 ;  /* 0x0000040000047882 */ /* 0x000fe20000000000 */
[----:B------:R-:W-:Y:S02]  /*00e0*/  ISETP.GE.U32.AND P1, PT, R0, 0x2, PT ;  /* 0x000000020000780c */ /* 0x000fe40003f26070 */
[----:B------:R-:W-:Y:S01]  /*00f0*/  ISETP.NE.AND P0, PT, R7, RZ, PT ;  /* 0x000000ff0700720c */ /* 0x000fe20003f05270 */
[----:B0-----:R-:W-:-:S06]  /*0100*/  ULEA UR4, UR5, UR4, 0x18 ;  /* 0x0000000405047291 */ /* 0x001fcc000f8ec0ff */
[----:B------:R-:W-:-:S05]  /*0110*/  LEA R5, R7, UR4, 0x2 ;  /* 0x0000000407057c11 */ /* 0x000fca000f8e10ff */
[----:B--2---:R0:W-:Y:S01]  /*0120*/  STS [R5], R4 ;  /* 0x0000000405007388 */ /* 0x0041e20000000800 */
[----:B------:R-:W-:Y:S06]  /*0130*/  BAR.SYNC.DEFER_BLOCKING 0x0 ;  /* 0x0000000000007b1d */ /* 0x000fec0000010000 */
[----:B------:R-:W-:Y:S05]  /*0140*/  @!P1 BRA `(.L_x_128) ;  /* 0x00000000002c9947 */ /* 0x000fea0003800000 */
.L_x_129:
[----:B------:R-:W-:-:S04]  /*0150*/  SHF.R.U32.HI R6, RZ, 0x1, R0 ;  /* 0x00000001ff067819 */ /* 0x000fc80000011600 */
[----:B------:R-:W-:-:S13]  /*0160*/  ISETP.GE.U32.AND P1, PT, R7, R6, PT ;  /* 0x000000060700720c */ /* 0x000fda0003f26070 */
[----:B------:R-:W-:Y:S01]  /*0170*/  @!P1 IMAD R2, R6, 0x4, R5 ;  /* 0x0000000406029824 */ /* 0x000fe200078e0205 */
[----:B------:R-:W-:Y:S05]  /*0180*/  @!P1 LDS R3, [R5] ;  /* 0x0000000005039984 */ /* 0x000fea0000000800 */
[----:B------:R-:W0:Y:S02]  /*0190*/  @!P1 LDS R2, [R2] ;  /* 0x0000000002029984 */ /* 0x000e240000000800 */
[----:B0-----:R-:W-:-:S05]  /*01a0*/  @!P1 FADD R4, R2, R3 ;  /* 0x0000000302049221 */ /* 0x001fca0000000000 */
[----:B------:R1:W-:Y:S01]  /*01b0*/  @!P1 STS [R5], R4 ;  /* 0x0000000405009388 */ /* 0x0003e20000000800 */
[----:B------:R-:W-:Y:S01]  /*01c0*/  BAR.SYNC.DEFER_BLOCKING 0x0 ;  /* 0x0000000000007b1d */ /* 0x000fe20000010000 */
[----:B------:R-:W-:Y:S01]  /*01d0*/  ISETP.GT.U32.AND P1, PT, R0, 0x3, PT ;  /* 0x000000030000780c */ /* 0x000fe20003f24070 */
[----:B------:R-:W-:-:S12]  /*01e0*/  IMAD.MOV.U32 R0, RZ, RZ, R6 ;  /* 0x000000ffff007224 */ /* 0x000fd800078e0006 */
[----:B-1----:R-:W-:Y:S05]  /*01f0*/  @P1 BRA `(.L_x_129) ;  /* 0xfffffffc00d41947 */ /* 0x002fea000383ffff */
.L_x_128:
[----:B------:R-:W-:Y:S05]  /*0200*/  @P0 EXIT ;  /* 0x000000000000094d */ /* 0x000fea0003800000 */
[----:B------:R-:W1:Y:S01]  /*0210*/  S2UR UR5, SR_CgaCtaId ;  /* 0x00000000000579c3 */ /* 0x000e620000008800 */
[----:B------:R-:W-:-:S07]  /*0220*/  UMOV UR4, 0x400 ;  /* 0x0000040000047882 */ /* 0x000fce0000000000 */
[----:B------:R-:W2:Y:S01]  /*0230*/  LDC.64 R2, c[0x0][0x388] ;  /* 0x0000e200ff027b82 */ /* 0x000ea20000000a00 */
[----:B-1----:R-:W-:-:S09]  /*0240*/  ULEA UR4, UR5, UR4, 0x18 ;  /* 0x0000000405047291 */ /* 0x002fd2000f8ec0ff */
[----:B0-----:R-:W2:Y:S04]  /*0250*/  LDS R5, [UR4] ;  /* 0x00000004ff057984 */ /* 0x001ea80008000800 */
[----:B--2---:R-:W-:Y:S01]  /*0260*/  REDG.E.ADD.F32.FTZ.RN.STRONG.GPU desc[UR6][R2.64], R5 ;  /* 0x00000005020079a6 */ /* 0x004fe2000c12f306 */
[----:B------:R-:W-:Y:S05]  /*0270*/  EXIT ;  /* 0x000000000000794d */ /* 0x000fea0003800000 */
.L_x_130:
        /* <DEDUP_REMOVED lines=16> */
.L_x_144:


//--------------------- .text._Z17initWeightsKernelPfi --------------------------
	.section	.text._Z17initWeightsKernelPfi,"ax",@progbits
	.align	128
        .global         _Z17initWeightsKernelPfi
        .type           _Z17initWeightsKernelPfi,@function
        .size           _Z17initWeightsKernelPfi,(.L_x_145 - _Z17initWeightsKernelPfi)
        .other          _Z17initWeightsKernelPfi,@"STO_CUDA_ENTRY STV_DEFAULT"
_Z17initWeightsKernelPfi:
.text._Z17initWeightsKernelPfi:
        /* <DEDUP_REMOVED lines=10> */
[----:B------:R-:W-:Y:S01]  /*00a0*/  HFMA2 R7, -RZ, RZ, 0.1171875, 0 ;  /* 0x2f800000ff077431 */ /* 0x000fe200000001ff */
[----:B------:R-:W-:-:S05]  /*00b0*/  I2FP.F32.U32 R0, R5 ;  /* 0x0000000500007245 */ /* 0x000fca0000201000 */
[----:B------:R-:W-:Y:S01]  /*00c0*/  FFMA R7, R0, R7, -0.5 ;  /* 0xbf00000000077423 */ /* 0x000fe20000000007 */
[----:B0-----:R-:W-:-:S05]  /*00d0*/  IMAD.WIDE R2, R5, 0x4, R2 ;  /* 0x0000000405027825 */ /* 0x001fca00078e0202 */
[----:B-1----:R-:W-:Y:S01]  /*00e0*/  STG.E desc[UR4][R2.64], R7 ;  /* 0x0000000702007986 */ /* 0x002fe2000c101904 */
[----:B------:R-:W-:Y:S05]  /*00f0*/  EXIT ;  /* 0x000000000000794d */ /* 0x000fea0003800000 */
.L_x_131:
        /* <DEDUP_REMOVED lines=16> */
.L_x_145:


//--------------------- .nv.shared.reserved.0     --------------------------
	.section	.nv.shared.reserved.0,"aw",@nobits
	.weak		__nv_reservedSMEM_offset_0_alias
	.size		__nv_reservedSMEM_offset_0_alias, 0, 64
	.other		__nv_reservedSMEM_offset_0_alias,@"STO_CUDA_RESERVED_SHARED STV_DEFAULT"
__nv_reservedSMEM_offset_0_alias:
	.zero		0
	.zero		64


//--------------------- .nv.shared._Z15reduceSumKernelPfS_i --------------------------
	.section	.nv.shared._Z15reduceSumKernelPfS_i,"aw",@nobits
	.sectionflags	@""
	.align	4
.nv.shared._Z15reduceSumKernelPfS_i:
	.zero		2048


//--------------------- .nv.constant0._Z19updateWeightsKernelPfPKfif --------------------------
	.section	.nv.constant0._Z19updateWeightsKernelPfPKfif,"a",@progbits
	.sectionflags	@""
	.align	4
.nv.constant0._Z19updateWeightsKernelPfPKfif:
	.zero		920


//--------------------- .nv.constant0._Z18reluBackwardKernelPfPKfi --------------------------
	.section	.nv.constant0._Z18reluBackwardKernelPfPKfi,"a",@progbits
	.sectionflags	@""
	.align	4
.nv.constant0._Z18reluBackwardKernelPfPKfi:
	.zero		916


//--------------------- .nv.constant0._Z18biasBackwardKernelPKfPfii --------------------------
	.section	.nv.constant0._Z18biasBackwardKernelPKfPfii,"a",@progbits
	.sectionflags	@""
	.align	4
.nv.constant0._Z18biasBackwardKernelPKfPfii:
	.zero		920


//--------------------- .nv.constant0._Z24gemmBackwardWeightKernelPKfS0_Pfiii --------------------------
	.section	.nv.constant0._Z24gemmBackwardWeightKernelPKfS0_Pfiii,"a",@progbits
	.sectionflags	@""
	.align	4
.nv.constant0._Z24gemmBackwardWeightKernelPKfS0_Pfiii:
	.zero		932


//--------------------- .nv.constant0._Z23gemmBackwardInputKernelPKfS0_Pfiii --------------------------
	.section	.nv.constant0._Z23gemmBackwardInputKernelPKfS0_Pfiii,"a",@progbits
	.sectionflags	@""
	.align	4
.nv.constant0._Z23gemmBackwardInputKernelPKfS0_Pfiii:
	.zero		932


//--------------------- .nv.constant0._Z18lossBackwardKernelPKfPKiPfii --------------------------
	.section	.nv.constant0._Z18lossBackwardKernelPKfPKiPfii,"a",@progbits
	.sectionflags	@""
	.align	4
.nv.constant0._Z18lossBackwardKernelPKfPKiPfii:
	.zero		928


//--------------------- .nv.constant0._Z18crossEntropyKernelPKfPKiPfii --------------------------
	.section	.nv.constant0._Z18crossEntropyKernelPKfPKiPfii,"a",@progbits
	.sectionflags	@""
	.align	4
.nv.constant0._Z18crossEntropyKernelPKfPKiPfii:
	.zero		928


//--------------------- .nv.constant0._Z13softmaxKernelPfii --------------------------
	.section	.nv.constant0._Z13softmaxKernelPfii,"a",@progbits
	.sectionflags	@""
	.align	4
.nv.constant0._Z13softmaxKernelPfii:
	.zero		912


//--------------------- .nv.constant0._Z10reluKernelPfi --------------------------
	.section	.nv.constant0._Z10reluKernelPfi,"a",@progbits
	.sectionflags	@""
	.align	4
.nv.constant0._Z10reluKernelPfi:
	.zero		908


//--------------------- .nv.constant0._Z20simpleGemmBiasKernelPKfS0_S0_Pfiii --------------------------
	.section	.nv.constant0._Z20simpleGemmBiasKernelPKfS0_S0_Pfiii,"a",@progbits
	.sectionflags	@""
	.align	4
.nv.constant0._Z20simpleGemmBiasKernelPKfS0_S0_Pfiii:
	.zero		940


//--------------------- .nv.constant0._Z15reduceSumKernelPfS_i --------------------------
	.section	.nv.constant0._Z15reduceSumKernelPfS_i,"a",@progbits
	.sectionflags	@""
	.align	4
.nv.constant0._Z15reduceSumKernelPfS_i:
	.zero		916


//--------------------- .nv.constant0._Z17initWeightsKernelPfi --------------------------
	.section	.nv.constant0._Z17initWeightsKernelPfi,"a",@progbits
	.sectionflags	@""
	.align	4
.nv.constant0._Z17initWeightsKernelPfi:
	.zero		908


//--------------------- SYMBOLS --------------------------

	.type		.nv.reservedSmem.offset0,@object
	.size		.nv.reservedSmem.offset0,0x4
	.type		.nv.reservedSmem.cap,@object
	.size		.nv.reservedSmem.cap,0x4
